def gluon_mma(
    a_ptr,
    b_ptr,
    c_ptr,
    M: gl.constexpr,
    N: gl.constexpr,
    K: gl.constexpr,
    BLK_A: gl.constexpr,
    BLK_B: gl.constexpr,
    SHARED_A: gl.constexpr,
    SHARED_B: gl.constexpr,
    ACC_LAYOUT: gl.constexpr,
    TMEM_LAYOUT: gl.constexpr,
    USE_TCGEN05: gl.constexpr,
    IS_ASYNC: gl.constexpr,
):
    offs_m = gl.arange(0, M, layout=gl.SliceLayout(1, BLK_A))
    offs_ka = gl.arange(0, K, layout=gl.SliceLayout(0, BLK_A))
    offs_kb = gl.arange(0, K, layout=gl.SliceLayout(1, BLK_B))
    offs_n = gl.arange(0, N, layout=gl.SliceLayout(0, BLK_B))
    a = gl.load(a_ptr + offs_m[:, None] * K + offs_ka[None, :])
    b = gl.load(b_ptr + offs_kb[:, None] * N + offs_n[None, :])
    a_smem = gl.allocate_shared_memory(a.dtype, [M, K], SHARED_A, a)
    b_smem = gl.allocate_shared_memory(b.dtype, [K, N], SHARED_B, b)

    if USE_TCGEN05:
        fence_async_shared()
        bar = gl.allocate_shared_memory(gl.int64, [1], mbarrier.MBarrierLayout())
        mbarrier.init(bar, count=1)
        acc_tmem = allocate_tensor_memory(gl.float32, [M, N], TMEM_LAYOUT)
        tcgen05_mma(a_smem, b_smem, acc_tmem, use_acc=False)
        tcgen05_commit(bar)
        mbarrier.wait(bar, phase=0)
        mbarrier.invalidate(bar)
        acc = acc_tmem.load(ACC_LAYOUT)
    else:
        acc = gl.zeros([M, N], dtype=gl.float32, layout=ACC_LAYOUT)
        acc = hopper.warpgroup_mma(a_smem, b_smem, acc, is_async=IS_ASYNC)
        if IS_ASYNC:
            acc = hopper.warpgroup_mma_wait(num_outstanding=0, deps=[acc])

    out_layout: gl.constexpr = gl.BlockedLayout(
        [1, 1], [1, 32], [gl.num_warps(), 1], [1, 0]
    )
    acc = gl.convert_layout(acc, out_layout)
    offs_cm = gl.arange(0, M, layout=gl.SliceLayout(1, out_layout))
    offs_cn = gl.arange(0, N, layout=gl.SliceLayout(0, out_layout))
    gl.store(c_ptr + offs_cm[:, None] * N + offs_cn[None, :], acc)

# config = {"BLOCK_K": 64, "BLOCK_M": 128, "BLOCK_N": 128, "arch": "sm_100", "dtype": "fp8e4m3", "is_async": 1, "num_warps": 8}
# arch = sm_100


// ===== COMPILED SASS (sm_100a) =====

	.target	sm_100a

	.elftype	@"ET_EXEC"


//--------------------- .note.nv.tkinfo           --------------------------
	.section	.note.nv.tkinfo,"",@"SHT_NOTE"
	.sectionflags	@"SHF_NOTE_NV_TKINFO"
	.tkinfo
        /*0018*/ 	.word	0x00000081
        /*0030*/ 	.string	""
        /*0030*/ 	.string	"ptxas-blackwell"
        /*0030*/ 	.string	"Cuda compilation tools, release 12.9, V12.9.86"
        /*0030*/ 	.string	"Build cuda_12.9.r12.9/compiler.36037853_0"
        /*0030*/ 	.string	"-v  -suppress-debug-info  -lineinfo  -arch sm_100a "



//--------------------- .note.nv.cuver            --------------------------
	.section	.note.nv.cuver,"",@"SHT_NOTE"
	.sectionflags	@"SHF_NOTE_NV_CUVER"
        /*0018*/ 	.short	0x0001
        /*001a*/ 	.short	0x0064
        /*001c*/ 	.short	0x0001
        /*001e*/ 	.short	0x0000
        /*0020*/ 	.short	0x0001
        /*0022*/ 	.short	0x0000


//--------------------- .nv.info                  --------------------------
	.section	.nv.info,"",@"SHT_CUDA_INFO"
	.align	4


	//----- nvinfo : EIATTR_REGCOUNT
	.align		4
        /*0000*/ 	.byte	0x04, 0x2f
        /*0002*/ 	.short	(.L_4 - .L_3)
	.align		4
.L_3:
        /*0004*/ 	.word	index@(gluon_mma)
        /*0008*/ 	.word	0x00000063


	//----- nvinfo : EIATTR_FRAME_SIZE
	.align		4
.L_4:
        /*000c*/ 	.byte	0x04, 0x11
        /*000e*/ 	.short	(.L_6 - .L_5)
	.align		4
.L_5:
        /*0010*/ 	.word	index@($__internal_2_$__cuda_sm10x_tcgen05_guardrail_trap_unallocated_columns_being_dealloced)
        /*0014*/ 	.word	0x00000000


	//----- nvinfo : EIATTR_FRAME_SIZE
	.align		4
.L_6:
        /*0018*/ 	.byte	0x04, 0x11
        /*001a*/ 	.short	(.L_8 - .L_7)
	.align		4
.L_7:
        /*001c*/ 	.word	index@($__internal_1_$__cuda_sm10x_tcgen05_guardrail_trap_phase_invalid_during_alloc)
        /*0020*/ 	.word	0x00000000


	//----- nvinfo : EIATTR_FRAME_SIZE
	.align		4
.L_8:
        /*0024*/ 	.byte	0x04, 0x11
        /*0026*/ 	.short	(.L_10 - .L_9)
	.align		4
.L_9:
        /*0028*/ 	.word	index@($__internal_0_$__cuda_sm10x_tcgen05_guardrail_trap_col_being_dealloced_not_returned_by_alloc)
        /*002c*/ 	.word	0x00000000


	//----- nvinfo : EIATTR_FRAME_SIZE
	.align		4
.L_10:
        /*0030*/ 	.byte	0x04, 0x11
        /*0032*/ 	.short	(.L_12 - .L_11)
	.align		4
.L_11:
        /*0034*/ 	.word	index@(gluon_mma)
        /*0038*/ 	.word	0x00000000


	//----- nvinfo : EIATTR_MIN_STACK_SIZE
	.align		4
.L_12:
        /*003c*/ 	.byte	0x04, 0x12
        /*003e*/ 	.short	(.L_14 - .L_13)
	.align		4
.L_13:
        /*0040*/ 	.word	index@(gluon_mma)
        /*0044*/ 	.word	0x00000000
.L_14:


//--------------------- .nv.info.gluon_mma        --------------------------
	.section	.nv.info.gluon_mma,"",@"SHT_CUDA_INFO"
	.sectionflags	@""
	.align	4


	//----- nvinfo : EIATTR_CUDA_API_VERSION
	.align		4
        /*0000*/ 	.byte	0x04, 0x37
        /*0002*/ 	.short	(.L_16 - .L_15)
.L_15:
        /*0004*/ 	.word	0x00000081


	//----- nvinfo : EIATTR_KPARAM_INFO
	.align		4
.L_16:
        /*0008*/ 	.byte	0x04, 0x17
        /*000a*/ 	.short	(.L_18 - .L_17)
.L_17:
        /*000c*/ 	.word	0x00000000
        /*0010*/ 	.short	0x0004
        /*0012*/ 	.short	0x0020
        /*0014*/ 	.byte	0x00, 0xf4, 0x21, 0x00


	//----- nvinfo : EIATTR_KPARAM_INFO
	.align		4
.L_18:
        /*0018*/ 	.byte	0x04, 0x17
        /*001a*/ 	.short	(.L_20 - .L_19)
.L_19:
        /*001c*/ 	.word	0x00000000
        /*0020*/ 	.short	0x0003
        /*0022*/ 	.short	0x0018
        /*0024*/ 	.byte	0x00, 0xf4, 0x21, 0x00


	//----- nvinfo : EIATTR_KPARAM_INFO
	.align		4
.L_20:
        /*0028*/ 	.byte	0x04, 0x17
        /*002a*/ 	.short	(.L_22 - .L_21)
.L_21:
        /*002c*/ 	.word	0x00000000
        /*0030*/ 	.short	0x0002
        /*0032*/ 	.short	0x0010
        /*0034*/ 	.byte	0x00, 0xf4, 0x21, 0x00


	//----- nvinfo : EIATTR_KPARAM_INFO
	.align		4
.L_22:
        /*0038*/ 	.byte	0x04, 0x17
        /*003a*/ 	.short	(.L_24 - .L_23)
.L_23:
        /*003c*/ 	.word	0x00000000
        /*0040*/ 	.short	0x0001
        /*0042*/ 	.short	0x0008
        /*0044*/ 	.byte	0x00, 0xf4, 0x21, 0x00


	//----- nvinfo : EIATTR_KPARAM_INFO
	.align		4
.L_24:
        /*0048*/ 	.byte	0x04, 0x17
        /*004a*/ 	.short	(.L_26 - .L_25)
.L_25:
        /*004c*/ 	.word	0x00000000
        /*0050*/ 	.short	0x0000
        /*0052*/ 	.short	0x0000
        /*0054*/ 	.byte	0x00, 0xf4, 0x21, 0x00


	//----- nvinfo : EIATTR_AT_ENTRY_FRAGMENTS
	.align		4
.L_26:
        /*0058*/ 	.byte	0x04, 0x4f
        /*005a*/ 	.short	(.L_28 - .L_27)


	//   ....[0]....
.L_27:
        /*005c*/ 	.word	0x00000004


	//----- nvinfo : EIATTR_RESERVED_SMEM_USED
	.align		4
.L_28:
        /*0060*/ 	.byte	0x01, 0x41
	.zero		2


	//----- nvinfo : EIATTR_SPARSE_MMA_MASK
	.align		4
        /*0064*/ 	.byte	0x03, 0x50
        /*0066*/ 	.short	0x0000


	//----- nvinfo : EIATTR_TCGEN05_1CTA_USED
	.align		4
        /*0068*/ 	.byte	0x01, 0x51
	.zero		2


	//----- nvinfo : EIATTR_MAXREG_COUNT
	.align		4
        /*006c*/ 	.byte	0x03, 0x1b
        /*006e*/ 	.short	0x00ff


	//----- nvinfo : EIATTR_NUM_BARRIERS
	.align		4
        /*0070*/ 	.byte	0x02, 0x4c
        /*0072*/ 	.byte	0x01
	.zero		1


	//----- nvinfo : EIATTR_INT_WARP_WIDE_INSTR_OFFSETS
	.align		4
        /*0074*/ 	.byte	0x04, 0x31
        /*0076*/ 	.short	(.L_30 - .L_29)


	//   ....[0]....
.L_29:
        /*0078*/ 	.word	0x00000fc0


	//   ....[1]....
        /*007c*/ 	.word	0x00000ff0


	//   ....[2]....
        /*0080*/ 	.word	0x00001620


	//   ....[3]....
        /*0084*/ 	.word	0x00001630


	//   ....[4]....
        /*0088*/ 	.word	0x00002460


	//   ....[5]....
        /*008c*/ 	.word	0x000024b0


	//----- nvinfo : EIATTR_COOP_GROUP_MASK_REGIDS
	.align		4
.L_30:
        /*0090*/ 	.byte	0x04, 0x29
        /*0092*/ 	.short	(.L_32 - .L_31)


	//   ....[0]....
.L_31:
        /*0094*/ 	.word	0xffffffff


	//   ....[1]....
        /*0098*/ 	.word	0xffffffff


	//   ....[2]....
        /*009c*/ 	.word	0xffffffff


	//   ....[3]....
        /*00a0*/ 	.word	0xffffffff


	//----- nvinfo : EIATTR_COOP_GROUP_INSTR_OFFSETS
	.align		4
.L_32:
        /*00a4*/ 	.byte	0x04, 0x28
        /*00a6*/ 	.short	(.L_34 - .L_33)


	//   ....[0]....
.L_33:
        /*00a8*/ 	.word	0x00000050


	//   ....[1]....
        /*00ac*/ 	.word	0x00000310


	//   ....[2]....
        /*00b0*/ 	.word	0x000022f0


	//   ....[3]....
        /*00b4*/ 	.word	0x00002560


	//----- nvinfo : EIATTR_VRC_CTA_INIT_COUNT
	.align		4
.L_34:
        /*00b8*/ 	.byte	0x02, 0x4a
        /*00ba*/ 	.byte	0x80
	.zero		1


	//----- nvinfo : EIATTR_MBARRIER_INSTR_OFFSETS
	.align		4
        /*00bc*/ 	.byte	0x04, 0x39
        /*00be*/ 	.short	(.L_36 - .L_35)


	//   ....[0]....
.L_35:
        /*00c0*/ 	.word	0x00001450
        /*00c4*/ 	.word	0x000000ff
        /*00c8*/ 	.word	0x00004000
        /*00cc*/ 	.short	0x0100
        /*00ce*/ 	.byte	0x0e
	.zero		1


	//   ....[1]....
        /*00d0*/ 	.word	0x000016c0
        /*00d4*/ 	.word	0x000000ff
        /*00d8*/ 	.word	0x00004000
        /*00dc*/ 	.short	0x010a
        /*00de*/ 	.byte	0x0e
	.zero		1


	//   ....[2]....
        /*00e0*/ 	.word	0x00001820
        /*00e4*/ 	.word	0x000000ff
        /*00e8*/ 	.word	0x00004000
        /*00ec*/ 	.short	0x0108
        /*00ee*/ 	.byte	0x0e
	.zero		1


	//   ....[3]....
        /*00f0*/ 	.word	0x00002580
        /*00f4*/ 	.word	0x000000ff
        /*00f8*/ 	.word	0x00004000
        /*00fc*/ 	.short	0x010a
        /*00fe*/ 	.byte	0x0e
	.zero		1


	//----- nvinfo : EIATTR_NUM_MBARRIERS
	.align		4
.L_36:
        /*0100*/ 	.byte	0x03, 0x38
        /*0102*/ 	.short	0x0001


	//----- nvinfo : EIATTR_EXIT_INSTR_OFFSETS
	.align		4
        /*0104*/ 	.byte	0x04, 0x1c
        /*0106*/ 	.short	(.L_38 - .L_37)


	//   ....[0]....
.L_37:
        /*0108*/ 	.word	0x00002570


	//----- nvinfo : EIATTR_REQNTID
	.align		4
.L_38:
        /*010c*/ 	.byte	0x04, 0x10
        /*010e*/ 	.short	(.L_40 - .L_39)
.L_39:
        /*0110*/ 	.word	0x00000100
        /*0114*/ 	.word	0x00000001
        /*0118*/ 	.word	0x00000001


	//----- nvinfo : EIATTR_CRS_STACK_SIZE
	.align		4
.L_40:
        /*011c*/ 	.byte	0x04, 0x1e
        /*011e*/ 	.short	(.L_42 - .L_41)
.L_41:
        /*0120*/ 	.word	0x00000000


	//----- nvinfo : EIATTR_CBANK_PARAM_SIZE
	.align		4
.L_42:
        /*0124*/ 	.byte	0x03, 0x19
        /*0126*/ 	.short	0x0028


	//----- nvinfo : EIATTR_PARAM_CBANK
	.align		4
        /*0128*/ 	.byte	0x04, 0x0a
        /*012a*/ 	.short	(.L_44 - .L_43)
	.align		4
.L_43:
        /*012c*/ 	.word	index@(.nv.constant0.gluon_mma)
        /*0130*/ 	.short	0x0380
        /*0132*/ 	.short	0x0028


	//----- nvinfo : EIATTR_SW_WAR
	.align		4
.L_44:
        /*0134*/ 	.byte	0x04, 0x36
        /*0136*/ 	.short	(.L_46 - .L_45)
.L_45:
        /*0138*/ 	.word	0x00000008
.L_46:


//--------------------- .nv.compat                --------------------------
	.section	.nv.compat,"",@"SHT_CUDA_COMPAT_INFO"
	.align	4
        /*0000*/ 	.byte	0x02, 0x02, 0x02, 0x00, 0x02, 0x05, 0x05, 0x00, 0x02, 0x03, 0x00, 0x00, 0x02, 0x06, 0x01, 0x00


//--------------------- .nv.callgraph             --------------------------
	.section	.nv.callgraph,"",@"SHT_CUDA_CALLGRAPH"
	.align	4
	.sectionentsize	8
	.align		4
        /*0000*/ 	.word	0x00000000
	.align		4
        /*0004*/ 	.word	0xffffffff
	.align		4
        /*0008*/ 	.word	0x00000000
	.align		4
        /*000c*/ 	.word	0xfffffffe
	.align		4
        /*0010*/ 	.word	0x00000000
	.align		4
        /*0014*/ 	.word	0xfffffffd
	.align		4
        /*0018*/ 	.word	0x00000000
	.align		4
        /*001c*/ 	.word	0xfffffffc


//--------------------- .text.gluon_mma           --------------------------
	.section	.text.gluon_mma,"ax",@progbits
	.align	128
        .global         gluon_mma
        .type           gluon_mma,@function
        .size           gluon_mma,(.L_x_15 - gluon_mma)
        .other          gluon_mma,@"STO_CUDA_ENTRY STV_DEFAULT"
gluon_mma:
.text.gluon_mma:
[----:B------:R-:W0:Y:S01]  /*0000*/  LDC R1, c[0x0][0x37c] ;  /* 0x0000df00ff017b82 */ /* 0x000e220000000800 */
[----:B------:R-:W1:Y:S02]  /*0010*/  S2R R69, SR_TID.X ;  /* 0x0000000000457919 */ /* 0x000e640000002100 */
[----:B-1----:R-:W-:-:S13]  /*0020*/  ISETP.GE.U32.AND P1, PT, R69, 0x20, PT ;  /* 0x000000204500780c */ /* 0x002fda0003f26070 */
[----:B------:R-:W-:Y:S05]  /*0030*/  @P1 BRA `(.L_x_0) ;  /* 0x0000000000b81947 */ /* 0x000fea0003800000 */
[----:B------:R-:W1:Y:S01]  /*0040*/  S2UR UR6, SR_CgaCtaId ;  /* 0x00000000000679c3 */ /* 0x000e620000008800 */
[----:B------:R-:W-:Y:S01]  /*0050*/  NOP ;  /* 0x0000000000007918 */ /* 0x000fe20000000000 */
[----:B------:R-:W-:Y:S02]  /*0060*/  UMOV UR4, 0x40 ;  /* 0x0000004000047882 */ /* 0x000fe40000000000 */
[----:B-1----:R-:W-:-:S09]  /*0070*/  ULEA UR4, UR6, UR4, 0x18 ;  /* 0x0000000406047291 */ /* 0x002fd2000f8ec0ff */
[----:B------:R-:W1:Y:S01]  /*0080*/  LDS.U8 R0, [UR4] ;  /* 0x00000004ff007984 */ /* 0x000e620008000000 */
[----:B------:R-:W-:Y:S02]  /*0090*/  UMOV UR4, 0x400 ;  /* 0x0000040000047882 */ /* 0x000fe40000000000 */
[----:B------:R-:W-:Y:S01]  /*00a0*/  ULEA UR4, UR6, UR4, 0x18 ;  /* 0x0000000406047291 */ /* 0x000fe2000f8ec0ff */
[----:B-1----:R-:W-:-:S13]  /*00b0*/  ISETP.NE.AND P0, PT, R0, RZ, PT ;  /* 0x000000ff0000720c */ /* 0x002fda0003f05270 */
[----:B------:R-:W-:Y:S05]  /*00c0*/  @P0 BRA `(.L_x_1) ;  /* 0x00000000007c0947 */ /* 0x000fea0003800000 */
[----:B------:R-:W-:-:S13]  /*00d0*/  ELECT P0, URZ, PT ;  /* 0x0000000000ff782f */ /* 0x000fda0003800000 */
[----:B------:R-:W-:Y:S05]  /*00e0*/  @!P0 BRA `(.L_x_2) ;  /* 0x0000000000848947 */ /* 0x000fea0003800000 */
[----:B------:R-:W-:Y:S01]  /*00f0*/  UMOV UR5, 0x4 ;  /* 0x0000000400057882 */ /* 0x000fe20000000000 */
[----:B------:R-:W-:Y:S02]  /*0100*/  IMAD.MOV.U32 R4, RZ, RZ, 0x1 ;  /* 0x00000001ff047424 */ /* 0x000fe400078e00ff */
[----:B------:R-:W-:Y:S02]  /*0110*/  IMAD.MOV.U32 R5, RZ, RZ, 0xf ;  /* 0x0000000fff057424 */ /* 0x000fe400078e00ff */
[----:B------:R-:W-:Y:S04]  /*0120*/  DEPBAR.LE SB1, 0x36 ;  /* 0x00009d800000791a */ /* 0x000fe80000000000 */
[----:B------:R-:W1:Y:S02]  /*0130*/  UTCATOMSWS.FIND_AND_SET.ALIGN UP0, UR5, UR5 ;  /* 0x00000005000575e3 */ /* 0x000e640008000800 */
[----:B-1----:R-:W-:-:S04]  /*0140*/  PLOP3.LUT P0, PT, PT, PT, UP0, 0x80, 0x8 ;  /* 0x000000000008781c */ /* 0x002fc80003f0f008 */
[----:B------:R-:W-:-:S04]  /*0150*/  SEL R0, RZ, 0xffffffff, !P0 ;  /* 0xffffffffff007807 */ /* 0x000fc80004000000 */
[----:B------:R-:W-:Y:S01]  /*0160*/  ISETP.NE.AND P0, PT, R0, RZ, PT ;  /* 0x000000ff0000720c */ /* 0x000fe20003f05270 */
[----:B------:R-:W-:-:S12]  /*0170*/  IMAD.U32 R0, RZ, RZ, UR5 ;  /* 0x00000005ff007e24 */ /* 0x000fd8000f8e00ff */
[----:B------:R-:W-:Y:S05]  /*0180*/  @P0 BRA `(.L_x_3) ;  /* 0x0000000000240947 */ /* 0x000fea0003800000 */
.L_x_4:
[----:B------:R-:W-:Y:S05]  /*0190*/  NANOSLEEP 0x64 ;  /* 0x000000640000795d */ /* 0x000fea0003800000 */
[----:B------:R-:W-:-:S05]  /*01a0*/  UMOV UR5, 0x4 ;  /* 0x0000000400057882 */ /* 0x000fca0000000000 */
[----:B------:R-:W-:Y:S04]  /*01b0*/  DEPBAR.LE SB1, 0x36 ;  /* 0x00009d800000791a */ /* 0x000fe80000000000 */
[----:B------:R-:W1:Y:S02]  /*01c0*/  UTCATOMSWS.FIND_AND_SET.ALIGN UP0, UR5, UR5 ;  /* 0x00000005000575e3 */ /* 0x000e640008000800 */
[----:B-1----:R-:W-:-:S04]  /*01d0*/  PLOP3.LUT P0, PT, PT, PT, UP0, 0x80, 0x8 ;  /* 0x000000000008781c */ /* 0x002fc80003f0f008 */
[----:B------:R-:W-:-:S04]  /*01e0*/  SEL R0, RZ, 0xffffffff, !P0 ;  /* 0xffffffffff007807 */ /* 0x000fc80004000000 */
[----:B------:R-:W-:Y:S01]  /*01f0*/  ISETP.NE.AND P0, PT, R0, RZ, PT ;  /* 0x000000ff0000720c */ /* 0x000fe20003f05270 */
[----:B------:R-:W-:-:S12]  /*0200*/  IMAD.U32 R0, RZ, RZ, UR5 ;  /* 0x00000005ff007e24 */ /* 0x000fd8000f8e00ff */
[----:B------:R-:W-:Y:S05]  /*0210*/  @!P0 BRA `(.L_x_4) ;  /* 0xfffffffc00dc8947 */ /* 0x000fea000383ffff */
.L_x_3:
[C---:B------:R-:W-:Y:S01]  /*0220*/  VIADD R3, R0.reuse, 0x10 ;  /* 0x0000001000037836 */ /* 0x040fe20000000000 */
[----:B------:R-:W-:Y:S01]  /*0230*/  UMOV UR5, 0x50 ;  /* 0x0000005000057882 */ /* 0x000fe20000000000 */
[----:B------:R-:W-:Y:S01]  /*0240*/  SHF.L.U32 R2, R5, R0, RZ ;  /* 0x0000000005027219 */ /* 0x000fe200000006ff */
[----:B------:R-:W-:Y:S01]  /*0250*/  ULEA UR5, UR6, UR5, 0x18 ;  /* 0x0000000506057291 */ /* 0x000fe2000f8ec0ff */
[----:B------:R-:W-:Y:S01]  /*0260*/  IMAD.SHL.U32 R0, R0, 0x20, RZ ;  /* 0x0000002000007824 */ /* 0x000fe200078e00ff */
[----:B------:R-:W-:-:S04]  /*0270*/  SHF.L.U32 R3, R4, R3, RZ ;  /* 0x0000000304037219 */ /* 0x000fc800000006ff */
[----:B------:R-:W-:-:S05]  /*0280*/  LOP3.LUT R2, R3, R2, RZ, 0xfc, !PT ;  /* 0x0000000203027212 */ /* 0x000fca00078efcff */
[----:B------:R1:W-:Y:S04]  /*0290*/  ATOMS.OR RZ, [UR5], R2 ;  /* 0x00000002ffff798c */ /* 0x0003e8000b000005 */
[----:B------:R1:W-:Y:S01]  /*02a0*/  STS [UR4], R0 ;  /* 0x00000000ff007988 */ /* 0x0003e20008000804 */
[----:B------:R-:W-:Y:S05]  /*02b0*/  BRA `(.L_x_2) ;  /* 0x0000000000107947 */ /* 0x000fea0003800000 */
.L_x_1:
[----:B------:R-:W-:Y:S01]  /*02c0*/  IMAD.MOV.U32 R0, RZ, RZ, -0x1 ;  /* 0xffffffffff007424 */ /* 0x000fe200078e00ff */
[----:B------:R-:W-:-:S04]  /*02d0*/  MOV R2, 0x300 ;  /* 0x0000030000027802 */ /* 0x000fc80000000f00 */
[----:B------:R1:W-:Y:S03]  /*02e0*/  STS [UR4], R0 ;  /* 0x00000000ff007988 */ /* 0x0003e60008000804 */
[----:B01----:R-:W-:Y:S05]  /*02f0*/  CALL.REL.NOINC `($__internal_1_$__cuda_sm10x_tcgen05_guardrail_trap_phase_invalid_during_alloc) ;  /* 0x0000002000b87944 */ /* 0x003fea0003c00000 */
.L_x_2:
[----:B------:R-:W-:Y:S05]  /*0300*/  WARPSYNC.ALL ;  /* 0x0000000000007948 */ /* 0x000fea0003800000 */
[----:B------:R-:W-:Y:S01]  /*0310*/  NOP ;  /* 0x0000000000007918 */ /* 0x000fe20000000000 */
.L_x_0:
[----:B------:R-:W2:Y:S08]  /*0320*/  S2UR UR13, SR_CgaCtaId ;  /* 0x00000000000d79c3 */ /* 0x000eb00000008800 */
[----:B------:R-:W-:Y:S01]  /*0330*/  BAR.SYNC.DEFER_BLOCKING 0x0 ;  /* 0x0000000000007b1d */ /* 0x000fe20000010000 */
[----:B------:R-:W-:Y:S02]  /*0340*/  LOP3.LUT R68, R69, 0xe0, RZ, 0xc0, !PT ;  /* 0x000000e045447812 */ /* 0x000fe400078ec0ff */
[----:B------:R-:W-:-:S02]  /*0350*/  SHF.R.U32.HI R3, RZ, 0x5, R69 ;  /* 0x00000005ff037819 */ /* 0x000fc40000011645 */
[----:B------:R-:W-:Y:S01]  /*0360*/  LOP3.LUT R77, R69, 0x1f, RZ, 0xc0, !PT ;  /* 0x0000001f454d7812 */ /* 0x000fe200078ec0ff */
[----:B------:R-:W3:Y:S01]  /*0370*/  LDCU.128 UR8, c[0x0][0x380] ;  /* 0x00007000ff0877ac */ /* 0x000ee20008000c00 */
[C---:B------:R-:W-:Y:S01]  /*0380*/  IMAD.SHL.U32 R20, R68.reuse, 0x2, RZ ;  /* 0x0000000244147824 */ /* 0x040fe200078e00ff */
[----:B------:R-:W-:Y:S01]  /*0390*/  SGXT.U32 R3, R3, 0x3 ;  /* 0x000000030303781a */ /* 0x000fe20000000000 */
[----:B------:R-:W-:Y:S01]  /*03a0*/  IMAD.SHL.U32 R78, R68, 0x4, RZ ;  /* 0x00000004444e7824 */ /* 0x000fe200078e00ff */
[----:B------:R-:W-:Y:S01]  /*03b0*/  UMOV UR4, 0x400 ;  /* 0x0000040000047882 */ /* 0x000fe20000000000 */
[----:B------:R-:W4:Y:S01]  /*03c0*/  LDCU.64 UR16, c[0x0][0x358] ;  /* 0x00006b00ff1077ac */ /* 0x000f220008000a00 */
[C---:B------:R-:W-:Y:S02]  /*03d0*/  LOP3.LUT R82, R3.reuse, 0x20, RZ, 0xfc, !PT ;  /* 0x0000002003527812 */ /* 0x040fe400078efcff */
[C---:B------:R-:W-:Y:S02]  /*03e0*/  LOP3.LUT R81, R3.reuse, 0x18, RZ, 0xfc, !PT ;  /* 0x0000001803517812 */ /* 0x040fe400078efcff */
[----:B-1----:R-:W-:-:S02]  /*03f0*/  LOP3.LUT R2, R3, 0x50, RZ, 0xfc, !PT ;  /* 0x0000005003027812 */ /* 0x002fc400078efcff */
[C---:B------:R-:W-:Y:S02]  /*0400*/  LOP3.LUT R79, R3.reuse, 0x8, RZ, 0xfc, !PT ;  /* 0x00000008034f7812 */ /* 0x040fe400078efcff */
[C---:B------:R-:W-:Y:S02]  /*0410*/  LOP3.LUT R73, R3.reuse, 0x48, RZ, 0xfc, !PT ;  /* 0x0000004803497812 */ /* 0x040fe400078efcff */
[----:B------:R-:W-:Y:S01]  /*0420*/  LOP3.LUT R80, R3, 0x10, RZ, 0xfc, !PT ;  /* 0x0000001003507812 */ /* 0x000fe200078efcff */
[----:B--2---:R-:W-:Y:S01]  /*0430*/  ULEA UR14, UR13, UR4, 0x18 ;  /* 0x000000040d0e7291 */ /* 0x004fe2000f8ec0ff */
[C---:B---3--:R-:W-:Y:S02]  /*0440*/  IADD3 R4, P0, P2, R77.reuse, UR8, R20 ;  /* 0x000000084d047c10 */ /* 0x048fe4000fa1e014 */
[----:B------:R-:W-:Y:S02]  /*0450*/  IADD3 R14, P3, P4, R77, UR10, R78 ;  /* 0x0000000a4d0e7c10 */ /* 0x000fe4000fc7e04e */
[----:B------:R-:W-:-:S02]  /*0460*/  IADD3.X R5, PT, PT, RZ, UR9, RZ, P0, P2 ;  /* 0x00000009ff057c10 */ /* 0x000fc400087e44ff */
[C---:B------:R-:W-:Y:S02]  /*0470*/  LEA R28, P0, R82.reuse, UR8, 0x6 ;  /* 0x00000008521c7c11 */ /* 0x040fe4000f8030ff */
[----:B------:R-:W1:Y:S01]  /*0480*/  LDS R59, [UR14] ;  /* 0x0000000eff3b7984 */ /* 0x000e620008000800 */
[----:B------:R-:W-:Y:S02]  /*0490*/  LEA R6, P2, R81, UR8, 0x6 ;  /* 0x0000000851067c11 */ /* 0x000fe4000f8430ff */
[----:B------:R-:W-:Y:S01]  /*04a0*/  LEA.HI.X R30, R82, UR9, RZ, 0x6, P0 ;  /* 0x00000009521e7c11 */ /* 0x000fe200080f34ff */
[----:B------:R-:W-:Y:S01]  /*04b0*/  BAR.SYNC.DEFER_BLOCKING 0x0 ;  /* 0x0000000000007b1d */ /* 0x000fe20000010000 */
[----:B------:R-:W-:Y:S02]  /*04c0*/  IADD3.X R15, PT, PT, RZ, UR11, RZ, P3, P4 ;  /* 0x0000000bff0f7c10 */ /* 0x000fe40009fe84ff */
[----:B------:R-:W-:Y:S02]  /*04d0*/  LEA R40, P0, R2, UR8, 0x6 ;  /* 0x0000000802287c11 */ /* 0x000fe4000f8030ff */
[----:B------:R-:W-:-:S02]  /*04e0*/  LEA R12, P4, R79, UR8, 0x6 ;  /* 0x000000084f0c7c11 */ /* 0x000fc4000f8830ff */
[----:B------:R-:W-:Y:S02]  /*04f0*/  LEA.HI.X R7, R81, UR9, RZ, 0x6, P2 ;  /* 0x0000000951077c11 */ /* 0x000fe400090f34ff */
[C---:B------:R-:W-:Y:S02]  /*0500*/  LOP3.LUT R83, R3.reuse, 0x28, RZ, 0xfc, !PT ;  /* 0x0000002803537812 */ /* 0x040fe400078efcff */
[C---:B------:R-:W-:Y:S02]  /*0510*/  LOP3.LUT R84, R3.reuse, 0x30, RZ, 0xfc, !PT ;  /* 0x0000003003547812 */ /* 0x040fe400078efcff */
[C---:B------:R-:W-:Y:S02]  /*0520*/  LOP3.LUT R85, R3.reuse, 0x38, RZ, 0xfc, !PT ;  /* 0x0000003803557812 */ /* 0x040fe400078efcff */
[C---:B------:R-:W-:Y:S02]  /*0530*/  LOP3.LUT R0, R3.reuse, 0x40, RZ, 0xfc, !PT ;  /* 0x0000004003007812 */ /* 0x040fe400078efcff */
[----:B------:R-:W-:-:S02]  /*0540*/  LOP3.LUT R76, R3, 0x58, RZ, 0xfc, !PT ;  /* 0x00000058034c7812 */ /* 0x000fc400078efcff */
[C---:B------:R-:W-:Y:S02]  /*0550*/  LOP3.LUT R75, R3.reuse, 0x60, RZ, 0xfc, !PT ;  /* 0x00000060034b7812 */ /* 0x040fe400078efcff */
[C---:B------:R-:W-:Y:S02]  /*0560*/  LOP3.LUT R74, R3.reuse, 0x68, RZ, 0xfc, !PT ;  /* 0x00000068034a7812 */ /* 0x040fe400078efcff */
[----:B------:R-:W-:Y:S01]  /*0570*/  LOP3.LUT R72, R3, 0x70, RZ, 0xfc, !PT ;  /* 0x0000007003487812 */ /* 0x000fe200078efcff */
[----:B----4-:R-:W5:Y:S01]  /*0580*/  LDG.E.U8 R21, desc[UR16][R4.64] ;  /* 0x0000001004157981 */ /* 0x010f62000c1e1100 */
[----:B------:R-:W-:Y:S02]  /*0590*/  LEA R38, P2, R73, UR8, 0x6 ;  /* 0x0000000849267c11 */ /* 0x000fe4000f8430ff */
[----:B------:R-:W-:Y:S01]  /*05a0*/  LOP3.LUT R3, R3, 0x78, RZ, 0xfc, !PT ;  /* 0x0000007803037812 */ /* 0x000fe200078efcff */
[----:B------:R2:W5:Y:S01]  /*05b0*/  LDG.E.U8 R25, desc[UR16][R4.64+0x20] ;  /* 0x0000201004197981 */ /* 0x000562000c1e1100 */
[----:B------:R-:W-:-:S02]  /*05c0*/  LEA.HI.X R44, R2, UR9, RZ, 0x6, P0 ;  /* 0x00000009022c7c11 */ /* 0x000fc400080f34ff */
[----:B------:R-:W-:Y:S01]  /*05d0*/  LEA.HI.X R13, R79, UR9, RZ, 0x6, P4 ;  /* 0x000000094f0d7c11 */ /* 0x000fe2000a0f34ff */
[----:B------:R-:W5:Y:S01]  /*05e0*/  LDG.E.U8 R24, desc[UR16][R14.64] ;  /* 0x000000100e187981 */ /* 0x000f62000c1e1100 */
[----:B------:R-:W-:Y:S02]  /*05f0*/  IADD3 R12, P0, PT, R77, R12, RZ ;  /* 0x0000000c4d0c7210 */ /* 0x000fe40007f1e0ff */
[----:B------:R-:W-:Y:S01]  /*0600*/  LEA.HI.X R43, R73, UR9, RZ, 0x6, P2 ;  /* 0x00000009492b7c11 */ /* 0x000fe200090f34ff */
[----:B------:R-:W5:Y:S01]  /*0610*/  LDG.E.U8 R23, desc[UR16][R14.64+0x20] ;  /* 0x000020100e177981 */ /* 0x000f62000c1e1100 */
[----:B------:R-:W-:Y:S01]  /*0620*/  LEA R18, P2, R3, UR8, 0x6 ;  /* 0x0000000803127c11 */ /* 0x000fe2000f8430ff */
[----:B------:R-:W-:Y:S01]  /*0630*/  IMAD.X R13, RZ, RZ, R13, P0 ;  /* 0x000000ffff0d7224 */ /* 0x000fe200000e060d */
[----:B------:R-:W-:Y:S01]  /*0640*/  LEA R10, P3, R80, UR8, 0x6 ;  /* 0x00000008500a7c11 */ /* 0x000fe2000f8630ff */
[----:B------:R-:W5:Y:S01]  /*0650*/  LDG.E.U8 R22, desc[UR16][R14.64+0x40] ;  /* 0x000040100e167981 */ /* 0x000f62000c1e1100 */
[----:B------:R-:W-:-:S02]  /*0660*/  IADD3 R6, P0, PT, R77, R6, RZ ;  /* 0x000000064d067210 */ /* 0x000fc40007f1e0ff */
[----:B------:R-:W-:Y:S01]  /*0670*/  LEA.HI.X R19, R3, UR9, RZ, 0x6, P2 ;  /* 0x0000000903137c11 */ /* 0x000fe200090f34ff */
[----:B------:R3:W5:Y:S01]  /*0680*/  LDG.E.U8 R26, desc[UR16][R14.64+0x60] ;  /* 0x000060100e1a7981 */ /* 0x000762000c1e1100 */
[----:B------:R-:W-:Y:S02]  /*0690*/  LEA R8, P6, R83, UR8, 0x6 ;  /* 0x0000000853087c11 */ /* 0x000fe4000f8c30ff */
[----:B------:R-:W-:Y:S01]  /*06a0*/  LEA.HI.X R11, R80, UR9, RZ, 0x6, P3 ;  /* 0x00000009500b7c11 */ /* 0x000fe200098f34ff */
[----:B------:R-:W5:Y:S01]  /*06b0*/  LDG.E.U8 R27, desc[UR16][R12.64] ;  /* 0x000000100c1b7981 */ /* 0x000f62000c1e1100 */
[----:B------:R-:W-:Y:S01]  /*06c0*/  IADD3 R10, P2, PT, R77, R10, RZ ;  /* 0x0000000a4d0a7210 */ /* 0x000fe20007f5e0ff */
[----:B------:R-:W-:Y:S01]  /*06d0*/  IMAD.X R7, RZ, RZ, R7, P0 ;  /* 0x000000ffff077224 */ /* 0x000fe200000e0607 */
[----:B------:R-:W-:Y:S01]  /*06e0*/  LEA.HI.X R9, R83, UR9, RZ, 0x6, P6 ;  /* 0x0000000953097c11 */ /* 0x000fe2000b0f34ff */
[----:B------:R-:W5:Y:S01]  /*06f0*/  LDG.E.U8 R29, desc[UR16][R12.64+0x20] ;  /* 0x000020100c1d7981 */ /* 0x000f62000c1e1100 */
[----:B------:R-:W-:Y:S01]  /*0700*/  IADD3 R8, P0, PT, R77, R8, RZ ;  /* 0x000000084d087210 */ /* 0x000fe20007f1e0ff */
[----:B------:R-:W-:Y:S01]  /*0710*/  IMAD.X R11, RZ, RZ, R11, P2 ;  /* 0x000000ffff0b7224 */ /* 0x000fe200010e060b */
[----:B------:R-:W-:Y:S01]  /*0720*/  LEA R34, P4, R85, UR8, 0x6 ;  /* 0x0000000855227c11 */ /* 0x000fe2000f8830ff */
[----:B------:R-:W5:Y:S01]  /*0730*/  LDG.E.U8 R33, desc[UR16][R6.64+0x20] ;  /* 0x0000201006217981 */ /* 0x000f62000c1e1100 */
[----:B--2---:R-:W-:Y:S01]  /*0740*/  IADD3 R4, P2, PT, R77, R28, RZ ;  /* 0x0000001c4d047210 */ /* 0x004fe20007f5e0ff */
[----:B------:R-:W-:Y:S01]  /*0750*/  IMAD.X R9, RZ, RZ, R9, P0 ;  /* 0x000000ffff097224 */ /* 0x000fe200000e0609 */
[C---:B------:R-:W-:Y:S01]  /*0760*/  LEA R16, P5, R84.reuse, UR8, 0x6 ;  /* 0x0000000854107c11 */ /* 0x040fe2000f8a30ff */
[----:B------:R-:W5:Y:S01]  /*0770*/  LDG.E.U8 R28, desc[UR16][R10.64] ;  /* 0x000000100a1c7981 */ /* 0x000f62000c1e1100 */
[----:B------:R-:W-:Y:S01]  /*0780*/  LEA.HI.X R39, R85, UR9, RZ, 0x6, P4 ;  /* 0x0000000955277c11 */ /* 0x000fe2000a0f34ff */
[----:B------:R-:W-:Y:S01]  /*0790*/  IMAD.X R5, RZ, RZ, R30, P2 ;  /* 0x000000ffff057224 */ /* 0x000fe200010e061e */
[----:B---3--:R-:W-:Y:S01]  /*07a0*/  IADD3 R14, P0, PT, R77, R34, RZ ;  /* 0x000000224d0e7210 */ /* 0x008fe20007f1e0ff */
[----:B------:R2:W5:Y:S01]  /*07b0*/  LDG.E.U8 R31, desc[UR16][R10.64+0x20] ;  /* 0x000020100a1f7981 */ /* 0x000562000c1e1100 */
[----:B------:R-:W-:-:S02]  /*07c0*/  LEA.HI.X R17, R84, UR9, RZ, 0x6, P5 ;  /* 0x0000000954117c11 */ /* 0x000fc4000a8f34ff */
[C---:B------:R-:W-:Y:S01]  /*07d0*/  IADD3 R16, P2, PT, R77.reuse, R16, RZ ;  /* 0x000000104d107210 */ /* 0x040fe20007f5e0ff */
[----:B------:R3:W5:Y:S01]  /*07e0*/  LDG.E.U8 R30, desc[UR16][R6.64] ;  /* 0x00000010061e7981 */ /* 0x000762000c1e1100 */
[----:B------:R-:W-:Y:S01]  /*07f0*/  LEA R36, P3, R0, UR8, 0x6 ;  /* 0x0000000800247c11 */ /* 0x000fe2000f8630ff */
[----:B------:R-:W-:Y:S01]  /*0800*/  IMAD.X R15, RZ, RZ, R39, P0 ;  /* 0x000000ffff0f7224 */ /* 0x000fe200000e0627 */
[----:B------:R-:W-:Y:S01]  /*0810*/  LEA R42, P6, R76, UR8, 0x6 ;  /* 0x000000084c2a7c11 */ /* 0x000fe2000f8c30ff */
[----:B------:R-:W5:Y:S01]  /*0820*/  LDG.E.U8 R34, desc[UR16][R8.64] ;  /* 0x0000001008227981 */ /* 0x000f62000c1e1100 */
[----:B------:R-:W-:Y:S01]  /*0830*/  LEA R48, P4, R74, UR8, 0x6 ;  /* 0x000000084a307c11 */ /* 0x000fe2000f8830ff */
[----:B--2---:R-:W2:Y:S01]  /*0840*/  LDC.64 R10, c[0x0][0x388] ;  /* 0x0000e200ff0a7b82 */ /* 0x004ea20000000a00 */
[----:B------:R-:W-:Y:S01]  /*0850*/  IMAD.X R17, RZ, RZ, R17, P2 ;  /* 0x000000ffff117224 */ /* 0x000fe200010e0611 */
[----:B------:R-:W-:Y:S01]  /*0860*/  LEA.HI.X R41, R0, UR9, RZ, 0x6, P3 ;  /* 0x0000000900297c11 */ /* 0x000fe200098f34ff */
[----:B------:R4:W5:Y:S01]  /*0870*/  LDG.E.U8 R37, desc[UR16][R8.64+0x20] ;  /* 0x0000201008257981 */ /* 0x000962000c1e1100 */
[----:B---3--:R-:W-:-:S02]  /*0880*/  IADD3 R6, P0, PT, R77, R38, RZ ;  /* 0x000000264d067210 */ /* 0x008fc40007f1e0ff */
[----:B------:R-:W-:Y:S01]  /*0890*/  IADD3 R12, P2, PT, R77, R36, RZ ;  /* 0x000000244d0c7210 */ /* 0x000fe20007f5e0ff */
[----:B------:R-:W5:Y:S01]  /*08a0*/  LDG.E.U8 R32, desc[UR16][R4.64] ;  /* 0x0000001004207981 */ /* 0x000f62000c1e1100 */
[----:B------:R-:W-:Y:S01]  /*08b0*/  LEA.HI.X R45, R76, UR9, RZ, 0x6, P6 ;  /* 0x000000094c2d7c11 */ /* 0x000fe2000b0f34ff */
[----:B------:R-:W-:Y:S01]  /*08c0*/  IMAD.X R7, RZ, RZ, R43, P0 ;  /* 0x000000ffff077224 */ /* 0x000fe200000e062b */
[----:B------:R-:W-:Y:S01]  /*08d0*/  LEA R46, P5, R75, UR8, 0x6 ;  /* 0x000000084b2e7c11 */ /* 0x000fe2000f8a30ff */
[----:B------:R3:W5:Y:S01]  /*08e0*/  LDG.E.U8 R35, desc[UR16][R4.64+0x20] ;  /* 0x0000201004237981 */ /* 0x000762000c1e1100 */
[----:B------:R-:W-:Y:S01]  /*08f0*/  IMAD.X R13, RZ, RZ, R41, P2 ;  /* 0x000000ffff0d7224 */ /* 0x000fe200010e0629 */
[----:B----4-:R-:W-:Y:S02]  /*0900*/  IADD3 R8, P0, PT, R77, R42, RZ ;  /* 0x0000002a4d087210 */ /* 0x010fe40007f1e0ff */
[----:B------:R-:W5:Y:S01]  /*0910*/  LDG.E.U8 R38, desc[UR16][R14.64] ;  /* 0x000000100e267981 */ /* 0x000f62000c1e1100 */
[----:B------:R-:W-:-:S02]  /*0920*/  LEA.HI.X R49, R74, UR9, RZ, 0x6, P4 ;  /* 0x000000094a317c11 */ /* 0x000fc4000a0f34ff */
[----:B------:R-:W-:Y:S01]  /*0930*/  IMAD.X R9, RZ, RZ, R45, P0 ;  /* 0x000000ffff097224 */ /* 0x000fe200000e062d */
[----:B------:R4:W5:Y:S01]  /*0940*/  LDG.E.U8 R41, desc[UR16][R14.64+0x20] ;  /* 0x000020100e297981 */ /* 0x000962000c1e1100 */
[----:B------:R-:W-:Y:S02]  /*0950*/  LEA.HI.X R47, R75, UR9, RZ, 0x6, P5 ;  /* 0x000000094b2f7c11 */ /* 0x000fe4000a8f34ff */
[----:B---3--:R-:W-:Y:S01]  /*0960*/  IADD3 R4, P2, PT, R77, R40, RZ ;  /* 0x000000284d047210 */ /* 0x008fe20007f5e0ff */
[----:B------:R-:W5:Y:S01]  /*0970*/  LDG.E.U8 R36, desc[UR16][R16.64] ;  /* 0x0000001010247981 */ /* 0x000f62000c1e1100 */
[----:B------:R-:W-:-:S03]  /*0980*/  LEA R50, P3, R72, UR8, 0x6 ;  /* 0x0000000848327c11 */ /* 0x000fc6000f8630ff */
[----:B------:R3:W5:Y:S01]  /*0990*/  LDG.E.U8 R39, desc[UR16][R16.64+0x20] ;  /* 0x0000201010277981 */ /* 0x000762000c1e1100 */
[----:B------:R-:W-:Y:S01]  /*09a0*/  IMAD.X R5, RZ, RZ, R44, P2 ;  /* 0x000000ffff057224 */ /* 0x000fe200010e062c */
[C---:B----4-:R-:W-:Y:S02]  /*09b0*/  IADD3 R14, P0, PT, R77.reuse, R48, RZ ;  /* 0x000000304d0e7210 */ /* 0x050fe40007f1e0ff */
[----:B------:R-:W5:Y:S01]  /*09c0*/  LDG.E.U8 R40, desc[UR16][R12.64] ;  /* 0x000000100c287981 */ /* 0x000f62000c1e1100 */
[----:B------:R-:W-:Y:S02]  /*09d0*/  LEA.HI.X R51, R72, UR9, RZ, 0x6, P3 ;  /* 0x0000000948337c11 */ /* 0x000fe400098f34ff */
[----:B------:R-:W-:Y:S01]  /*09e0*/  IMAD.X R15, RZ, RZ, R49, P0 ;  /* 0x000000ffff0f7224 */ /* 0x000fe200000e0631 */
[----:B------:R-:W5:Y:S01]  /*09f0*/  LDG.E.U8 R45, desc[UR16][R4.64] ;  /* 0x00000010042d7981 */ /* 0x000f62000c1e1100 */
[----:B---3--:R-:W-:-:S03]  /*0a00*/  IADD3 R16, P2, PT, R77, R46, RZ ;  /* 0x0000002e4d107210 */ /* 0x008fc60007f5e0ff */
[----:B------:R2:W5:Y:S01]  /*0a10*/  LDG.E.U8 R46, desc[UR16][R4.64+0x20] ;  /* 0x00002010042e7981 */ /* 0x000562000c1e1100 */
[----:B------:R-:W-:Y:S01]  /*0a20*/  IADD3 R18, P0, PT, R77, R18, RZ ;  /* 0x000000124d127210 */ /* 0x000fe20007f1e0ff */
[----:B------:R-:W-:Y:S02]  /*0a30*/  IMAD.X R17, RZ, RZ, R47, P2 ;  /* 0x000000ffff117224 */ /* 0x000fe400010e062f */
[----:B------:R3:W5:Y:S02]  /*0a40*/  LDG.E.U8 R43, desc[UR16][R12.64+0x20] ;  /* 0x000020100c2b7981 */ /* 0x000764000c1e1100 */
[----:B------:R-:W-:Y:S02]  /*0a50*/  IMAD.X R19, RZ, RZ, R19, P0 ;  /* 0x000000ffff137224 */ /* 0x000fe400000e0613 */
[----:B------:R-:W5:Y:S01]  /*0a60*/  LDG.E.U8 R42, desc[UR16][R6.64] ;  /* 0x00000010062a7981 */ /* 0x000f62000c1e1100 */
[----:B--2---:R-:W-:-:S03]  /*0a70*/  IMAD.WIDE.U32 R4, R79, 0x80, R10 ;  /* 0x000000804f047825 */ /* 0x004fc600078e000a */
[----:B------:R2:W5:Y:S01]  /*0a80*/  LDG.E.U8 R44, desc[UR16][R6.64+0x20] ;  /* 0x00002010062c7981 */ /* 0x000562000c1e1100 */
[----:B---3--:R-:W-:-:S03]  /*0a90*/  IADD3 R12, P2, PT, R77, R50, RZ ;  /* 0x000000324d0c7210 */ /* 0x008fc60007f5e0ff */
[----:B------:R-:W5:Y:S01]  /*0aa0*/  LDG.E.U8 R47, desc[UR16][R8.64] ;  /* 0x00000010082f7981 */ /* 0x000f62000c1e1100 */
[----:B------:R-:W-:Y:S01]  /*0ab0*/  IADD3 R4, P0, PT, R77, R4, RZ ;  /* 0x000000044d047210 */ /* 0x000fe20007f1e0ff */
[----:B------:R-:W-:Y:S02]  /*0ac0*/  IMAD.X R13, RZ, RZ, R51, P2 ;  /* 0x000000ffff0d7224 */ /* 0x000fe400010e0633 */
[----:B------:R3:W5:Y:S01]  /*0ad0*/  LDG.E.U8 R48, desc[UR16][R8.64+0x20] ;  /* 0x0000201008307981 */ /* 0x000762000c1e1100 */
[----:B--2---:R-:W-:-:S03]  /*0ae0*/  IMAD.WIDE.U32 R6, R80, 0x80, R10 ;  /* 0x0000008050067825 */ /* 0x004fc600078e000a */
[----:B------:R-:W5:Y:S01]  /*0af0*/  LDG.E.U8 R52, desc[UR16][R14.64] ;  /* 0x000000100e347981 */ /* 0x000f62000c1e1100 */
[----:B------:R-:W-:-:S03]  /*0b00*/  IMAD.X R5, RZ, RZ, R5, P0 ;  /* 0x000000ffff057224 */ /* 0x000fc600000e0605 */
[----:B------:R2:W5:Y:S01]  /*0b10*/  LDG.E.U8 R51, desc[UR16][R14.64+0x20] ;  /* 0x000020100e337981 */ /* 0x000562000c1e1100 */
[----:B---3--:R-:W-:Y:S01]  /*0b20*/  IMAD.WIDE.U32 R8, R81, 0x80, R10 ;  /* 0x0000008051087825 */ /* 0x008fe200078e000a */
[C---:B------:R-:W-:Y:S02]  /*0b30*/  IADD3 R6, P2, PT, R77.reuse, R6, RZ ;  /* 0x000000064d067210 */ /* 0x040fe40007f5e0ff */
[----:B------:R-:W5:Y:S01]  /*0b40*/  LDG.E.U8 R49, desc[UR16][R16.64] ;  /* 0x0000001010317981 */ /* 0x000f62000c1e1100 */
[----:B------:R-:W-:-:S03]  /*0b50*/  IADD3 R8, P0, PT, R77, R8, RZ ;  /* 0x000000084d087210 */ /* 0x000fc60007f1e0ff */
[----:B------:R3:W5:Y:S01]  /*0b60*/  LDG.E.U8 R50, desc[UR16][R16.64+0x20] ;  /* 0x0000201010327981 */ /* 0x000762000c1e1100 */
[----:B--2---:R-:W-:-:S03]  /*0b70*/  IMAD.WIDE.U32 R14, R83, 0x80, R10 ;  /* 0x00000080530e7825 */ /* 0x004fc600078e000a */
[----:B------:R-:W5:Y:S04]  /*0b80*/  LDG.E.U8 R54, desc[UR16][R12.64] ;  /* 0x000000100c367981 */ /* 0x000f68000c1e1100 */
[----:B------:R2:W5:Y:S01]  /*0b90*/  LDG.E.U8 R53, desc[UR16][R12.64+0x20] ;  /* 0x000020100c357981 */ /* 0x000562000c1e1100 */
[----:B---3--:R-:W-:Y:S01]  /*0ba0*/  IMAD.WIDE.U32 R16, R82, 0x80, R10 ;  /* 0x0000008052107825 */ /* 0x008fe200078e000a */
[----:B------:R-:W-:Y:S02]  /*0bb0*/  SHF.R.U32.HI R70, RZ, 0x5, R69 ;  /* 0x00000005ff467819 */ /* 0x000fe40000011645 */
[----:B------:R-:W5:Y:S01]  /*0bc0*/  LDG.E.U8 R55, desc[UR16][R18.64] ;  /* 0x0000001012377981 */ /* 0x000f62000c1e1100 */
[----:B------:R-:W-:-:S03]  /*0bd0*/  IMAD.X R7, RZ, RZ, R7, P2 ;  /* 0x000000ffff077224 */ /* 0x000fc600010e0607 */
[----:B------:R-:W5:Y:S01]  /*0be0*/  LDG.E.U8 R56, desc[UR16][R18.64+0x20] ;  /* 0x0000201012387981 */ /* 0x000f62000c1e1100 */
[--C-:B--2---:R-:W-:Y:S01]  /*0bf0*/  IMAD.WIDE.U32 R12, R84, 0x80, R10.reuse ;  /* 0x00000080540c7825 */ /* 0x104fe200078e000a */
[----:B------:R-:W-:Y:S02]  /*0c00*/  IADD3 R14, P2, PT, R77, R14, RZ ;  /* 0x0000000e4d0e7210 */ /* 0x000fe40007f5e0ff */
[----:B------:R-:W5:Y:S01]  /*0c10*/  LDG.E.U8 R60, desc[UR16][R6.64] ;  /* 0x00000010063c7981 */ /* 0x000f62000c1e1100 */
[----:B------:R-:W-:Y:S01]  /*0c20*/  IMAD.WIDE.U32 R10, R85, 0x80, R10 ;  /* 0x00000080550a7825 */ /* 0x000fe200078e000a */
[C---:B------:R-:W-:Y:S02]  /*0c30*/  IADD3 R12, P3, PT, R77.reuse, R12, RZ ;  /* 0x0000000c4d0c7210 */ /* 0x040fe40007f7e0ff */
[----:B------:R-:W5:Y:S01]  /*0c40*/  LDG.E.U8 R61, desc[UR16][R6.64+0x20] ;  /* 0x00002010063d7981 */ /* 0x000f62000c1e1100 */
[----:B------:R-:W-:Y:S01]  /*0c50*/  IMAD.X R9, RZ, RZ, R9, P0 ;  /* 0x000000ffff097224 */ /* 0x000fe200000e0609 */
[----:B------:R-:W-:-:S02]  /*0c60*/  IADD3 R16, P0, PT, R77, R16, RZ ;  /* 0x000000104d107210 */ /* 0x000fc40007f1e0ff */
[----:B------:R-:W5:Y:S01]  /*0c70*/  LDG.E.U8 R62, desc[UR16][R6.64+0x40] ;  /* 0x00004010063e7981 */ /* 0x000f62000c1e1100 */
[----:B------:R-:W-:Y:S01]  /*0c80*/  IADD3 R10, P4, PT, R77, R10, RZ ;  /* 0x0000000a4d0a7210 */ /* 0x000fe20007f9e0ff */
[----:B------:R-:W-:Y:S02]  /*0c90*/  IMAD.X R15, RZ, RZ, R15, P2 ;  /* 0x000000ffff0f7224 */ /* 0x000fe400010e060f */
[----:B------:R-:W-:Y:S01]  /*0ca0*/  IMAD.X R17, RZ, RZ, R17, P0 ;  /* 0x000000ffff117224 */ /* 0x000fe200000e0611 */
[----:B------:R-:W5:Y:S01]  /*0cb0*/  LDG.E.U8 R63, desc[UR16][R6.64+0x60] ;  /* 0x00006010063f7981 */ /* 0x000f62000c1e1100 */
[----:B------:R-:W-:Y:S02]  /*0cc0*/  IMAD.X R13, RZ, RZ, R13, P3 ;  /* 0x000000ffff0d7224 */ /* 0x000fe400018e060d */
[----:B------:R-:W-:Y:S01]  /*0cd0*/  IMAD.X R11, RZ, RZ, R11, P4 ;  /* 0x000000ffff0b7224 */ /* 0x000fe200020e060b */
[----:B------:R-:W5:Y:S01]  /*0ce0*/  LDG.E.U8 R18, desc[UR16][R4.64] ;  /* 0x0000001004127981 */ /* 0x000f62000c1e1100 */
[----:B------:R-:W-:-:S03]  /*0cf0*/  R2UR UR12, R70 ;  /* 0x00000000460c72ca */ /* 0x000fc600000e0000 */
[----:B------:R-:W5:Y:S01]  /*0d00*/  LDG.E.U8 R19, desc[UR16][R4.64+0x20] ;  /* 0x0000201004137981 */ /* 0x000f62000c1e1100 */
[----:B-1----:R-:W-:-:S03]  /*0d10*/  R2UR UR15, R59 ;  /* 0x000000003b0f72ca */ /* 0x002fc600000e0000 */
[----:B------:R-:W5:Y:S04]  /*0d20*/  LDG.E.U8 R57, desc[UR16][R4.64+0x40] ;  /* 0x0000401004397981 */ /* 0x000f68000c1e1100 */
[----:B------:R-:W5:Y:S04]  /*0d30*/  LDG.E.U8 R58, desc[UR16][R4.64+0x60] ;  /* 0x00006010043a7981 */ /* 0x000f68000c1e1100 */
[----:B------:R-:W5:Y:S04]  /*0d40*/  LDG.E.U8 R87, desc[UR16][R14.64] ;  /* 0x000000100e577981 */ /* 0x000f68000c1e1100 */
[----:B------:R-:W5:Y:S04]  /*0d50*/  LDG.E.U8 R88, desc[UR16][R14.64+0x20] ;  /* 0x000020100e587981 */ /* 0x000f68000c1e1100 */
[----:B------:R-:W5:Y:S04]  /*0d60*/  LDG.E.U8 R6, desc[UR16][R14.64+0x40] ;  /* 0x000040100e067981 */ /* 0x000f68000c1e1100 */
[----:B------:R1:W5:Y:S04]  /*0d70*/  LDG.E.U8 R7, desc[UR16][R14.64+0x60] ;  /* 0x000060100e077981 */ /* 0x000368000c1e1100 */
[----:B------:R2:W5:Y:S04]  /*0d80*/  LDG.E.U8 R64, desc[UR16][R8.64] ;  /* 0x0000001008407981 */ /* 0x000568000c1e1100 */
[----:B------:R2:W5:Y:S01]  /*0d90*/  LDG.E.U8 R65, desc[UR16][R8.64+0x20] ;  /* 0x0000201008417981 */ /* 0x000562000c1e1100 */
[----:B-1----:R-:W-:-:S03]  /*0da0*/  SHF.R.U32.HI R14, RZ, 0x2, R69 ;  /* 0x00000002ff0e7819 */ /* 0x002fc60000011645 */
[----:B------:R2:W5:Y:S01]  /*0db0*/  LDG.E.U8 R66, desc[UR16][R8.64+0x40] ;  /* 0x0000401008427981 */ /* 0x000562000c1e1100 */
[----:B------:R-:W-:-:S03]  /*0dc0*/  LOP3.LUT R15, R20, 0x1f, R69, 0xf8, !PT ;  /* 0x0000001f140f7812 */ /* 0x000fc600078ef845 */
[----:B------:R2:W5:Y:S04]  /*0dd0*/  LDG.E.U8 R67, desc[UR16][R8.64+0x60] ;  /* 0x0000601008437981 */ /* 0x000568000c1e1100 */
[----:B------:R2:W5:Y:S04]  /*0de0*/  LDG.E.U8 R71, desc[UR16][R16.64] ;  /* 0x0000001010477981 */ /* 0x000568000c1e1100 */
[----:B------:R2:W5:Y:S04]  /*0df0*/  LDG.E.U8 R86, desc[UR16][R16.64+0x20] ;  /* 0x0000201010567981 */ /* 0x000568000c1e1100 */
[----:B------:R2:W5:Y:S04]  /*0e00*/  LDG.E.U8 R4, desc[UR16][R16.64+0x40] ;  /* 0x0000401010047981 */ /* 0x000568000c1e1100 */
[----:B------:R2:W5:Y:S01]  /*0e10*/  LDG.E.U8 R5, desc[UR16][R16.64+0x60] ;  /* 0x0000601010057981 */ /* 0x000562000c1e1100 */
[----:B------:R-:W-:-:S03]  /*0e20*/  LOP3.LUT R15, R15, 0x30, R14, 0x78, !PT ;  /* 0x000000300f0f7812 */ /* 0x000fc600078e780e */
[----:B------:R2:W5:Y:S04]  /*0e30*/  LDG.E.U8 R89, desc[UR16][R12.64] ;  /* 0x000000100c597981 */ /* 0x000568000c1e1100 */
[----:B------:R2:W5:Y:S04]  /*0e40*/  LDG.E.U8 R90, desc[UR16][R12.64+0x20] ;  /* 0x000020100c5a7981 */ /* 0x000568000c1e1100 */
[----:B------:R2:W5:Y:S04]  /*0e50*/  LDG.E.U8 R8, desc[UR16][R12.64+0x40] ;  /* 0x000040100c087981 */ /* 0x000568000c1e1100 */
[----:B------:R2:W5:Y:S04]  /*0e60*/  LDG.E.U8 R9, desc[UR16][R12.64+0x60] ;  /* 0x000060100c097981 */ /* 0x000568000c1e1100 */
[----:B------:R2:W5:Y:S04]  /*0e70*/  LDG.E.U8 R91, desc[UR16][R10.64] ;  /* 0x000000100a5b7981 */ /* 0x000568000c1e1100 */
[----:B------:R2:W5:Y:S04]  /*0e80*/  LDG.E.U8 R92, desc[UR16][R10.64+0x20] ;  /* 0x000020100a5c7981 */ /* 0x000568000c1e1100 */
[----:B------:R2:W5:Y:S04]  /*0e90*/  LDG.E.U8 R16, desc[UR16][R10.64+0x40] ;  /* 0x000040100a107981 */ /* 0x000568000c1e1100 */
[----:B------:R2:W5:Y:S01]  /*0ea0*/  LDG.E.U8 R17, desc[UR16][R10.64+0x60] ;  /* 0x000060100a117981 */ /* 0x000562000c1e1100 */
[----:B------:R-:W-:Y:S05]  /*0eb0*/  @P1 BRA `(.L_x_5) ;  /* 0x0000000000181947 */ /* 0x000fea0003800000 */
[----:B------:R-:W-:Y:S01]  /*0ec0*/  ELECT P0, URZ, PT ;  /* 0x0000000000ff782f */ /* 0x000fe20003800000 */
[----:B--2---:R-:W-:Y:S01]  /*0ed0*/  IMAD.MOV.U32 R10, RZ, RZ, 0x1 ;  /* 0x00000001ff0a7424 */ /* 0x004fe200078e00ff */
[----:B------:R-:W-:Y:S01]  /*0ee0*/  UMOV UR4, 0x40 ;  /* 0x0000004000047882 */ /* 0x000fe20000000000 */
[----:B------:R-:W-:Y:S01]  /*0ef0*/  UVIRTCOUNT.DEALLOC.SMPOOL 0x80 ;  /* 0x000000800000784c */ /* 0x000fe20000000000 */
[----:B------:R-:W-:-:S09]  /*0f00*/  ULEA UR4, UR13, UR4, 0x18 ;  /* 0x000000040d047291 */ /* 0x000fd2000f8ec0ff */
[----:B------:R1:W-:Y:S03]  /*0f10*/  @P0 STS.U8 [UR4], R10 ;  /* 0x0000000aff000988 */ /* 0x0003e60008000004 */
.L_x_5:
[----:B------:R-:W-:Y:S01]  /*0f20*/  LOP3.LUT P2, RZ, R69, 0xff, RZ, 0xc0, !PT ;  /* 0x000000ff45ff7812 */ /* 0x000fe2000784c0ff */
[----:B------:R-:W-:Y:S01]  /*0f30*/  UMOV UR4, 0x1 ;  /* 0x0000000100047882 */ /* 0x000fe20000000000 */
[----:B------:R-:W-:Y:S01]  /*0f40*/  SHF.R.U32.HI R70, RZ, 0x1, R68 ;  /* 0x00000001ff467819 */ /* 0x000fe20000011644 */
[----:B-----5:R-:W-:Y:S01]  /*0f50*/  STS.U8 [R15+UR14+0x200], R27 ;  /* 0x0002001b0f007988 */ /* 0x020fe2000800000e */
[----:B--2---:R-:W-:Y:S02]  /*0f60*/  LOP3.LUT R11, R78, 0x1f, R69, 0xf8, !PT ;  /* 0x0000001f4e0b7812 */ /* 0x004fe400078ef845 */
[----:B-1----:R-:W-:Y:S01]  /*0f70*/  LOP3.LUT R10, R15, 0x20, RZ, 0x3c, !PT ;  /* 0x000000200f0a7812 */ /* 0x002fe200078e3cff */
[----:B------:R-:W-:Y:S01]  /*0f80*/  STS.U8 [R15+UR14+0x400], R28 ;  /* 0x0004001c0f007988 */ /* 0x000fe2000800000e */
[----:B------:R-:W-:-:S03]  /*0f90*/  LOP3.LUT R11, R11, R70, RZ, 0x3c, !PT ;  /* 0x000000460b0b7212 */ /* 0x000fc600078e3cff */
[----:B------:R-:W-:Y:S01]  /*0fa0*/  STS.U8 [R15+UR14], R21 ;  /* 0x000000150f007988 */ /* 0x000fe2000800000e */
[C---:B------:R-:W-:Y:S01]  /*0fb0*/  LOP3.LUT R12, R11.reuse, 0x20, RZ, 0x3c, !PT ;  /* 0x000000200b0c7812 */ /* 0x040fe200078e3cff */
[----:B------:R-:W-:Y:S01]  /*0fc0*/  VOTEU.ALL UP0, P2 ;  /* 0x0000000000ff7886 */ /* 0x000fe20001000000 */
[----:B------:R-:W-:Y:S01]  /*0fd0*/  LOP3.LUT R13, R11, 0x40, RZ, 0x3c, !PT ;  /* 0x000000400b0d7812 */ /* 0x000fe200078e3cff */
[----:B------:R-:W-:Y:S01]  /*0fe0*/  STS.U8 [R15+UR14+0x600], R30 ;  /* 0x0006001e0f007988 */ /* 0x000fe2000800000e */
[----:B------:R-:W-:Y:S02]  /*0ff0*/  VOTEU.ALL UP1, P2 ;  /* 0x0000000000ff7886 */ /* 0x000fe40001020000 */
[----:B------:R-:W-:-:S04]  /*1000*/  @!UP0 UIADD3 UR4, UPT, UPT, -UR4, 0x100000, URZ ;  /* 0x0010000004048890 */ /* 0x000fc8000fffe1ff */
[----:B------:R-:W-:Y:S02]  /*1010*/  @!UP0 USHF.L.U32 UR5, UR4, 0xb, URZ ;  /* 0x0000000b04058899 */ /* 0x000fe400080006ff */
[----:B------:R-:W-:Y:S01]  /*1020*/  @!UP0 USHF.L.U32 UR4, UR4, 0x1, URZ ;  /* 0x0000000104048899 */ /* 0x000fe200080006ff */
[----:B------:R-:W-:Y:S01]  /*1030*/  STS.U8 [R15+UR14+0x800], R32 ;  /* 0x000800200f007988 */ /* 0x000fe2000800000e */
[----:B------:R-:W-:-:S03]  /*1040*/  UISETP.NE.U32.AND UP0, UPT, UR12, URZ, UPT ;  /* 0x000000ff0c00728c */ /* 0x000fc6000bf05070 */
[----:B------:R-:W-:Y:S04]  /*1050*/  STS.U8 [R15+UR14+0xa00], R34 ;  /* 0x000a00220f007988 */ /* 0x000fe8000800000e */
        /* <DEDUP_REMOVED lines=10> */
[----:B------:R-:W-:Y:S04]  /*1100*/  STS.U8 [R10+UR14], R25 ;  /* 0x000000190a007988 */ /* 0x000fe8000800000e */
        /* <DEDUP_REMOVED lines=14> */
[----:B------:R1:W-:Y:S04]  /*11f0*/  STS.U8 [R10+UR14+0x1e00], R56 ;  /* 0x001e00380a007988 */ /* 0x0003e8000800000e */
[----:B------:R-:W-:Y:S04]  /*1200*/  STS.U8 [R11+UR14+0x2000], R24 ;  /* 0x002000180b007988 */ /* 0x000fe8000800000e */
[----:B------:R-:W-:Y:S01]  /*1210*/  STS.U8 [R11+UR14+0x2400], R18 ;  /* 0x002400120b007988 */ /* 0x000fe2000800000e */
[----:B-1----:R-:W-:-:S03]  /*1220*/  LOP3.LUT R10, R11, 0x60, RZ, 0x3c, !PT ;  /* 0x000000600b0a7812 */ /* 0x002fc600078e3cff */
        /* <DEDUP_REMOVED lines=19> */
[----:B------:R2:W-:Y:S04]  /*1360*/  STS.U8 [R13+UR14+0x3400], R6 ;  /* 0x003400060d007988 */ /* 0x0005e8000800000e */
[----:B------:R2:W-:Y:S01]  /*1370*/  STS.U8 [R13+UR14+0x3800], R8 ;  /* 0x003800080d007988 */ /* 0x0005e2000800000e */
[----:B-1----:R-:W-:-:S03]  /*1380*/  LOP3.LUT R4, R69, 0xff, RZ, 0xc0, !PT ;  /* 0x000000ff45047812 */ /* 0x002fc600078ec0ff */
[----:B------:R2:W-:Y:S04]  /*1390*/  STS.U8 [R13+UR14+0x3c00], R16 ;  /* 0x003c00100d007988 */ /* 0x0005e8000800000e */
[----:B------:R2:W-:Y:S04]  /*13a0*/  STS.U8 [R10+UR14+0x2000], R26 ;  /* 0x0020001a0a007988 */ /* 0x0005e8000800000e */
[----:B------:R2:W-:Y:S04]  /*13b0*/  STS.U8 [R10+UR14+0x2400], R58 ;  /* 0x0024003a0a007988 */ /* 0x0005e8000800000e */
[----:B------:R2:W-:Y:S04]  /*13c0*/  STS.U8 [R10+UR14+0x2800], R63 ;  /* 0x0028003f0a007988 */ /* 0x0005e8000800000e */
[----:B------:R2:W-:Y:S04]  /*13d0*/  STS.U8 [R10+UR14+0x2c00], R67 ;  /* 0x002c00430a007988 */ /* 0x0005e8000800000e */
[----:B------:R2:W-:Y:S04]  /*13e0*/  STS.U8 [R10+UR14+0x3000], R5 ;  /* 0x003000050a007988 */ /* 0x0005e8000800000e */
[----:B------:R2:W-:Y:S04]  /*13f0*/  STS.U8 [R10+UR14+0x3400], R7 ;  /* 0x003400070a007988 */ /* 0x0005e8000800000e */
[----:B------:R2:W-:Y:S04]  /*1400*/  STS.U8 [R10+UR14+0x3800], R9 ;  /* 0x003800090a007988 */ /* 0x0005e8000800000e */
[----:B------:R2:W-:Y:S01]  /*1410*/  STS.U8 [R10+UR14+0x3c00], R17 ;  /* 0x003c00110a007988 */ /* 0x0005e2000800000e */
[----:B------:R1:W-:Y:S06]  /*1420*/  MEMBAR.ALL.CTA ;  /* 0x0000000000007992 */ /* 0x0003ec0000008000 */
[----:B-1----:R-:W-:Y:S04]  /*1430*/  FENCE.VIEW.ASYNC.S ;  /* 0x00000000000073c6 */ /* 0x002fe80000000000 */
[----:B------:R-:W1:Y:S02]  /*1440*/  FENCE.VIEW.ASYNC.S ;  /* 0x00000000000073c6 */ /* 0x000e640000000000 */
[----:B-1----:R2:W1:Y:S02]  /*1450*/  @!UP1 SYNCS.EXCH.64 URZ, [UR14+0x4000], UR4 ;  /* 0x004000040eff95b2 */ /* 0x0024640008000100 */
[----:B-1----:R-:W-:Y:S06]  /*1460*/  BAR.SYNC.DEFER_BLOCKING 0x0 ;  /* 0x0000000000007b1d */ /* 0x002fec0000010000 */
[----:B--2---:R-:W-:Y:S05]  /*1470*/  BRA.U UP0, `(.L_x_6) ;  /* 0x0000000100587547 */ /* 0x004fea000b800000 */
[----:B------:R-:W-:Y:S02]  /*1480*/  UIADD3 UR4, UPT, UPT, UR14, 0x2000, URZ ;  /* 0x000020000e047890 */ /* 0x000fe4000fffe0ff */
[----:B------:R-:W-:Y:S02]  /*1490*/  USHF.R.U32.HI UR5, URZ, 0x4, UR14 ;  /* 0x00000004ff057899 */ /* 0x000fe4000801160e */
[----:B------:R-:W-:Y:S02]  /*14a0*/  USHF.R.U32.HI UR6, URZ, 0x4, UR4 ;  /* 0x00000004ff067899 */ /* 0x000fe40008011604 */
[----:B------:R-:W-:Y:S02]  /*14b0*/  USGXT.U32 UR4, UR5, 0xe ;  /* 0x0000000e0504789a */ /* 0x000fe40008000000 */
[----:B------:R-:W-:Y:S01]  /*14c0*/  USGXT.U32 UR6, UR6, 0xe ;  /* 0x0000000e0606789a */ /* 0x000fe20008000000 */
[----:B------:R-:W-:Y:S01]  /*14d0*/  UMOV UR8, 0xfffffffe ;  /* 0xfffffffe00087882 */ /* 0x000fe20000000000 */
[----:B------:R-:W-:Y:S01]  /*14e0*/  UMOV UR9, 0x7fffbfdf ;  /* 0x7fffbfdf00097882 */ /* 0x000fe20000000000 */
[----:B------:R-:W-:Y:S01]  /*14f0*/  UMOV UR10, 0x100 ;  /* 0x00000100000a7882 */ /* 0x000fe20000000000 */
[----:B------:R-:W-:Y:S01]  /*1500*/  UMOV UR11, 0x40004040 ;  /* 0x40004040000b7882 */ /* 0x000fe20000000000 */
[----:B------:R-:W-:Y:S01]  /*1510*/  UMOV UR5, URZ ;  /* 0x000000ff00057c82 */ /* 0x000fe20008000000 */
[----:B------:R-:W-:Y:S01]  /*1520*/  UMOV UR7, URZ ;  /* 0x000000ff00077c82 */ /* 0x000fe20008000000 */
[----:B------:R-:W-:-:S02]  /*1530*/  UIADD3.64 UR8, UPT, UPT, UR4, -UR8, URZ ;  /* 0x8000000804087297 */ /* 0x000fc4000fffe0ff */
[----:B------:R-:W-:Y:S01]  /*1540*/  UIADD3.64 UR10, UPT, UPT, UR6, UR10, URZ ;  /* 0x0000000a060a7297 */ /* 0x000fe2000fffe0ff */
[----:B------:R-:W-:Y:S01]  /*1550*/  UMOV UR18, 0x0 ;  /* 0x0000000000127882 */ /* 0x000fe20000000000 */
[----:B------:R-:W-:Y:S01]  /*1560*/  UMOV UR19, 0x8210010 ;  /* 0x0821001000137882 */ /* 0x000fe20000000000 */
[----:B------:R-:W-:Y:S01]  /*1570*/  UMOV UR5, 0x80004020 ;  /* 0x8000402000057882 */ /* 0x000fe20000000000 */
[----:B------:R-:W-:Y:S01]  /*1580*/  UMOV UR7, 0x40004040 ;  /* 0x4000404000077882 */ /* 0x000fe20000000000 */
[----:B------:R-:W-:Y:S01]  /*1590*/  UMOV UR20, 0x0 ;  /* 0x0000000000147882 */ /* 0x000fe20000000000 */
[----:B------:R-:W-:Y:S01]  /*15a0*/  UMOV UR21, 0x8210010 ;  /* 0x0821001000157882 */ /* 0x000fe20000000000 */
[----:B------:R1:W-:Y:S02]  /*15b0*/  UTCQMMA gdesc[UR4], gdesc[UR6], tmem[UR15], tmem[UR18], idesc[UR19], !UPT ;  /* 0x00ff1206040075ea */ /* 0x0003e4000f80030f */
[----:B------:R1:W-:Y:S01]  /*15c0*/  UTCQMMA gdesc[UR8], gdesc[UR10], tmem[UR15], tmem[UR20], idesc[UR21], UPT ;  /* 0x00ff140a080075ea */ /* 0x0003e2000b80030f */
[----:B------:R-:W-:-:S02]  /*15d0*/  NOP ;  /* 0x0000000000007918 */ /* 0x000fc40000000000 */
.L_x_6:
[----:B------:R-:W-:Y:S01]  /*15e0*/  ELECT P0, URZ, PT ;  /* 0x0000000000ff782f */ /* 0x000fe20003800000 */
[----:B-1----:R-:W-:-:S03]  /*15f0*/  UIADD3 UR4, UPT, UPT, UR14, 0x4000, URZ ;  /* 0x000040000e047890 */ /* 0x002fc6000fffe0ff */
[----:B------:R-:W-:Y:S01]  /*1600*/  ISETP.LT.U32.AND P0, PT, R4, 0x20, P0 ;  /* 0x000000200400780c */ /* 0x000fe20000701070 */
[----:B------:R-:W-:-:S12]  /*1610*/  UMOV UR5, URZ ;  /* 0x000000ff00057c82 */ /* 0x000fd80008000000 */
[----:B------:R-:W-:Y:S01]  /*1620*/  VOTEU.ANY UP0, P0 ;  /* 0x0000000000ff7886 */ /* 0x000fe20000000100 */
[----:B------:R-:W-:-:S04]  /*1630*/  VOTEU.ANY UP1, P0 ;  /* 0x0000000000ff7886 */ /* 0x000fc80000020100 */
[----:B------:R-:W-:Y:S01]  /*1640*/  @UP0 UMOV UR6, UR4 ;  /* 0x0000000400060c82 */ /* 0x000fe20008000000 */
[----:B------:R-:W-:Y:S01]  /*1650*/  USHF.L.U32 UR4, UR12, 0x15, URZ ;  /* 0x000000150c047899 */ /* 0x000fe200080006ff */
[----:B------:R1:W-:Y:S01]  /*1660*/  @UP1 UTCBAR [UR6], URZ ;  /* 0x000000ff060013e9 */ /* 0x0003e200080000ff */
[----:B------:R-:W-:Y:S01]  /*1670*/  BAR.SYNC.DEFER_BLOCKING 0x0 ;  /* 0x0000000000007b1d */ /* 0x000fe20000010000 */
[----:B------:R-:W-:Y:S02]  /*1680*/  USHF.L.U32 UR5, UR12, 0x4, URZ ;  /* 0x000000040c057899 */ /* 0x000fe400080006ff */
[----:B------:R-:W-:Y:S02]  /*1690*/  ULOP3.LUT UR4, UR4, 0x600000, URZ, 0xc0, !UPT ;  /* 0x0060000004047892 */ /* 0x000fe4000f8ec0ff */
[----:B------:R-:W-:-:S04]  /*16a0*/  ULOP3.LUT UR5, UR5, 0x40, URZ, 0xc0, !UPT ;  /* 0x0000004005057892 */ /* 0x000fc8000f8ec0ff */
[----:B------:R-:W-:Y:S01]  /*16b0*/  UIADD3 UR4, UPT, UPT, UR5, UR4, UR15 ;  /* 0x0000000405047290 */ /* 0x000fe2000fffe00f */
[----:B------:R-:W2:Y:S02]  /*16c0*/  SYNCS.PHASECHK.TRANS64.TRYWAIT P0, [UR14+0x4000], RZ ;  /* 0x004000ffff0075a7 */ /* 0x000ea4000800110e */
[----:B-12---:R-:W-:Y:S09]  /*16d0*/  @!P0 BRA `(.L_x_7) ;  /* 0x0000000c00a88947 */ /* 0x006ff20003800000 */
.L_x_11:
[----:B------:R-:W-:Y:S01]  /*16e0*/  BAR.SYNC.DEFER_BLOCKING 0x0 ;  /* 0x0000000000007b1d */ /* 0x000fe20000010000 */
[C---:B------:R-:W-:Y:S01]  /*16f0*/  LOP3.LUT R87, R69.reuse, 0x7, RZ, 0xc0, !PT ;  /* 0x0000000745577812 */ /* 0x040fe200078ec0ff */
[C---:B------:R-:W-:Y:S02]  /*1700*/  IMAD.SHL.U32 R71, R69.reuse, 0x10, RZ ;  /* 0x0000001045477824 */ /* 0x040fe400078e00ff */
[----:B------:R-:W-:Y:S02]  /*1710*/  IMAD.SHL.U32 R86, R69, 0x100, RZ ;  /* 0x0000010045567824 */ /* 0x000fe400078e00ff */
[----:B------:R-:W-:Y:S01]  /*1720*/  IMAD R88, R68, 0x8, R87 ;  /* 0x0000000844587824 */ /* 0x000fe200078e0257 */
[----:B------:R-:W-:Y:S01]  /*1730*/  LOP3.LUT R68, R71, 0xff0, RZ, 0xc0, !PT ;  /* 0x00000ff047447812 */ /* 0x000fe200078ec0ff */
[----:B------:R-:W1:Y:S01]  /*1740*/  LDTM.x64 R4, tmem[UR4] ;  /* 0x00000004000479ee */ /* 0x000e620008340000 */
[----:B------:R-:W-:Y:S01]  /*1750*/  IMAD.SHL.U32 R69, R69, 0x8, RZ ;  /* 0x0000000845457824 */ /* 0x000fe200078e00ff */
[----:B------:R-:W-:Y:S01]  /*1760*/  LOP3.LUT R86, R86, 0x800, RZ, 0xc0, !PT ;  /* 0x0000080056567812 */ /* 0x000fe200078ec0ff */
[----:B------:R-:W-:Y:S01]  /*1770*/  IMAD.SHL.U32 R71, R88, 0x10, RZ ;  /* 0x0000001058477824 */ /* 0x000fe200078e00ff */
[----:B------:R-:W2:Y:S01]  /*1780*/  LDCU.64 UR4, c[0x0][0x390] ;  /* 0x00007200ff0477ac */ /* 0x000ea20008000a00 */
[----:B------:R-:W-:Y:S01]  /*1790*/  IMAD R87, R87, 0x1000, R68 ;  /* 0x0000100057577824 */ /* 0x000fe200078e0244 */
[----:B------:R-:W-:Y:S01]  /*17a0*/  LOP3.LUT R69, R69, 0x80, RZ, 0xc0, !PT ;  /* 0x0000008045457812 */ /* 0x000fe200078ec0ff */
[----:B------:R-:W3:Y:S01]  /*17b0*/  LDC.64 R88, c[0x0][0x390] ;  /* 0x0000e400ff587b82 */ /* 0x000ee20000000a00 */
[----:B------:R-:W-:Y:S01]  /*17c0*/  LOP3.LUT R71, R71, R70, RZ, 0x3c, !PT ;  /* 0x0000004647477212 */ /* 0x000fe200078e3cff */
[----:B------:R-:W-:Y:S01]  /*17d0*/  IMAD.SHL.U32 R77, R77, 0x4, RZ ;  /* 0x000000044d4d7824 */ /* 0x000fe200078e00ff */
[C---:B------:R-:W-:Y:S01]  /*17e0*/  LOP3.LUT R90, R87.reuse, 0x10, RZ, 0x3c, !PT ;  /* 0x00000010575a7812 */ /* 0x040fe200078e3cff */
[----:B------:R-:W-:Y:S01]  /*17f0*/  IMAD.SHL.U32 R78, R78, 0x4, RZ ;  /* 0x000000044e4e7824 */ /* 0x000fe200078e00ff */
[----:B------:R-:W-:-:S02]  /*1800*/  LOP3.LUT R91, R87, 0x20, RZ, 0x3c, !PT ;  /* 0x00000020575b7812 */ /* 0x000fc400078e3cff */
[C---:B------:R-:W-:Y:S01]  /*1810*/  LOP3.LUT R92, R87.reuse, 0x30, RZ, 0x3c, !PT ;  /* 0x00000030575c7812 */ /* 0x040fe200078e3cff */
[----:B------:R-:W1:Y:S01]  /*1820*/  @!P2 SYNCS.CCTL.IV [UR14+0x4000] ;  /* 0x00400000ff00a9b1 */ /* 0x000e62000800000e */
[----:B------:R-:W-:Y:S01]  /*1830*/  NOP ;  /* 0x0000000000007918 */ /* 0x000fe20000000000 */
[----:B-1----:R-:W-:Y:S01]  /*1840*/  BAR.SYNC.DEFER_BLOCKING 0x0 ;  /* 0x0000000000007b1d */ /* 0x002fe20000010000 */
[C---:B------:R-:W-:Y:S02]  /*1850*/  LOP3.LUT R93, R87.reuse, 0x40, RZ, 0x3c, !PT ;  /* 0x00000040575d7812 */ /* 0x040fe400078e3cff */
[C---:B------:R-:W-:Y:S02]  /*1860*/  LOP3.LUT R94, R87.reuse, 0x50, RZ, 0x3c, !PT ;  /* 0x00000050575e7812 */ /* 0x040fe400078e3cff */
[C---:B------:R-:W-:Y:S02]  /*1870*/  LOP3.LUT R95, R87.reuse, 0x60, RZ, 0x3c, !PT ;  /* 0x00000060575f7812 */ /* 0x040fe400078e3cff */
[----:B------:R-:W-:-:S02]  /*1880*/  LOP3.LUT R96, R87, 0x70, RZ, 0x3c, !PT ;  /* 0x0000007057607812 */ /* 0x000fc400078e3cff */
[----:B------:R-:W-:-:S05]  /*1890*/  IADD3 R86, PT, PT, R69, UR14, R86 ;  /* 0x0000000e45567c10 */ /* 0x000fca000fffe056 */
[----:B------:R-:W-:Y:S01]  /*18a0*/  IMAD.IADD R86, R71, 0x1, R86 ;  /* 0x0000000147567824 */ /* 0x000fe200078e0256 */
[----:B------:R-:W-:Y:S04]  /*18b0*/  STS.128 [R87+UR14], R4 ;  /* 0x0000000457007988 */ /* 0x000fe80008000c0e */
[----:B------:R-:W-:Y:S04]  /*18c0*/  STS.128 [R90+UR14], R8 ;  /* 0x000000085a007988 */ /* 0x000fe80008000c0e */
[----:B------:R-:W-:Y:S04]  /*18d0*/  STS.128 [R91+UR14], R12 ;  /* 0x0000000c5b007988 */ /* 0x000fe80008000c0e */
[----:B------:R-:W-:Y:S04]  /*18e0*/  STS.128 [R92+UR14], R16 ;  /* 0x000000105c007988 */ /* 0x000fe80008000c0e */
[----:B------:R-:W-:Y:S04]  /*18f0*/  STS.128 [R93+UR14], R20 ;  /* 0x000000145d007988 */ /* 0x000fe80008000c0e */
[----:B------:R-:W-:Y:S04]  /*1900*/  STS.128 [R94+UR14], R24 ;  /* 0x000000185e007988 */ /* 0x000fe80008000c0e */
[----:B------:R-:W-:Y:S04]  /*1910*/  STS.128 [R95+UR14], R28 ;  /* 0x0000001c5f007988 */ /* 0x000fe80008000c0e */
[----:B------:R3:W-:Y:S01]  /*1920*/  STS.128 [R96+UR14], R32 ;  /* 0x0000002060007988 */ /* 0x0007e20008000c0e */
[----:B------:R-:W-:Y:S01]  /*1930*/  BAR.SYNC.DEFER_BLOCKING 0x0 ;  /* 0x0000000000007b1d */ /* 0x000fe20000010000 */
[----:B---3--:R-:W-:-:S04]  /*1940*/  IMAD.WIDE.U32 R34, R80, 0x200, R88 ;  /* 0x0000020050227825 */ /* 0x008fc800078e0058 */
[--C-:B------:R-:W-:Y:S01]  /*1950*/  IMAD.WIDE.U32 R32, R79, 0x200, R88.reuse ;  /* 0x000002004f207825 */ /* 0x100fe200078e0058 */
[----:B------:R-:W1:Y:S04]  /*1960*/  LDSM.16.M88.4 R4, [R86] ;  /* 0x000000005604783b */ /* 0x000e680000000200 */
[----:B------:R-:W-:Y:S04]  /*1970*/  LDSM.16.M88.4 R8, [R86+0x100] ;  /* 0x000100005608783b */ /* 0x000fe80000000200 */
[----:B------:R-:W-:Y:S04]  /*1980*/  LDSM.16.M88.4 R12, [R86+0x200] ;  /* 0x00020000560c783b */ /* 0x000fe80000000200 */
[----:B------:R-:W-:Y:S04]  /*1990*/  LDSM.16.M88.4 R16, [R86+0x300] ;  /* 0x000300005610783b */ /* 0x000fe80000000200 */
[----:B------:R-:W-:Y:S04]  /*19a0*/  LDSM.16.M88.4 R20, [R86+0x400] ;  /* 0x000400005614783b */ /* 0x000fe80000000200 */
[----:B------:R-:W-:Y:S04]  /*19b0*/  LDSM.16.M88.4 R68, [R86+0x500] ;  /* 0x000500005644783b */ /* 0x000fe80000000200 */
[----:B------:R-:W-:Y:S04]  /*19c0*/  LDSM.16.M88.4 R24, [R86+0x600] ;  /* 0x000600005618783b */ /* 0x000fe80000000200 */
[----:B------:R-:W-:Y:S01]  /*19d0*/  LDSM.16.M88.4 R28, [R86+0x700] ;  /* 0x00070000561c783b */ /* 0x000fe20000000200 */
[----:B------:R-:W-:Y:S06]  /*19e0*/  BAR.SYNC.DEFER_BLOCKING 0x0 ;  /* 0x0000000000007b1d */ /* 0x000fec0000010000 */
[----:B------:R3:W-:Y:S04]  /*19f0*/  STS.128 [R87+UR14], R36 ;  /* 0x0000002457007988 */ /* 0x0007e80008000c0e */
[----:B------:R4:W-:Y:S04]  /*1a00*/  STS.128 [R90+UR14], R40 ;  /* 0x000000285a007988 */ /* 0x0009e80008000c0e */
[----:B------:R2:W-:Y:S04]  /*1a10*/  STS.128 [R91+UR14], R44 ;  /* 0x0000002c5b007988 */ /* 0x0005e80008000c0e */
[----:B------:R-:W-:Y:S04]  /*1a20*/  STS.128 [R92+UR14], R48 ;  /* 0x000000305c007988 */ /* 0x000fe80008000c0e */
[----:B------:R5:W-:Y:S01]  /*1a30*/  STS.128 [R93+UR14], R52 ;  /* 0x000000345d007988 */ /* 0x000be20008000c0e */
[----:B---3--:R-:W-:-:S03]  /*1a40*/  IMAD.WIDE.U32 R36, R81, 0x200, R88 ;  /* 0x0000020051247825 */ /* 0x008fc600078e0058 */
[----:B------:R3:W-:Y:S01]  /*1a50*/  STS.128 [R94+UR14], R56 ;  /* 0x000000385e007988 */ /* 0x0007e20008000c0e */
[----:B----4-:R-:W-:-:S03]  /*1a60*/  IMAD.WIDE.U32 R40, R83, 0x200, R88 ;  /* 0x0000020053287825 */ /* 0x010fc600078e0058 */
[----:B------:R4:W-:Y:S01]  /*1a70*/  STS.128 [R95+UR14], R60 ;  /* 0x0000003c5f007988 */ /* 0x0009e20008000c0e */
[--C-:B------:R-:W-:Y:S01]  /*1a80*/  IMAD.WIDE.U32 R42, R84, 0x200, R88.reuse ;  /* 0x00000200542a7825 */ /* 0x100fe200078e0058 */
[----:B--2---:R-:W-:Y:S02]  /*1a90*/  LEA R46, P6, R73, UR4, 0x9 ;  /* 0x00000004492e7c11 */ /* 0x004fe4000f8c48ff */
[----:B------:R2:W-:Y:S01]  /*1aa0*/  STS.128 [R96+UR14], R64 ;  /* 0x0000004060007988 */ /* 0x0005e20008000c0e */
[--C-:B------:R-:W-:Y:S01]  /*1ab0*/  IMAD.WIDE.U32 R38, R82, 0x200, R88.reuse ;  /* 0x0000020052267825 */ /* 0x100fe200078e0058 */
[----:B------:R-:W-:Y:S01]  /*1ac0*/  BAR.SYNC.DEFER_BLOCKING 0x0 ;  /* 0x0000000000007b1d */ /* 0x000fe20000010000 */
[-C--:B-----5:R-:W-:Y:S02]  /*1ad0*/  IADD3 R52, P3, PT, R36, R77.reuse, RZ ;  /* 0x0000004d24347210 */ /* 0x0a0fe40007f7e0ff */
[----:B------:R-:W-:Y:S01]  /*1ae0*/  IMAD.WIDE.U32 R88, R85, 0x200, R88 ;  /* 0x0000020055587825 */ /* 0x000fe200078e0058 */
[----:B------:R-:W-:-:S02]  /*1af0*/  IADD3 R54, P0, PT, R32, R77, RZ ;  /* 0x0000004d20367210 */ /* 0x000fc40007f1e0ff */
[-C--:B---3--:R-:W-:Y:S01]  /*1b00*/  IADD3 R56, P2, PT, R34, R77.reuse, RZ ;  /* 0x0000004d22387210 */ /* 0x088fe20007f5e0ff */
[----:B------:R-:W-:Y:S01]  /*1b10*/  IMAD.X R53, RZ, RZ, R37, P3 ;  /* 0x000000ffff357224 */ /* 0x000fe200018e0625 */
[-C--:B----4-:R-:W-:Y:S01]  /*1b20*/  IADD3 R60, P3, PT, R42, R77.reuse, RZ ;  /* 0x0000004d2a3c7210 */ /* 0x090fe20007f7e0ff */
[----:B------:R-:W-:Y:S01]  /*1b30*/  IMAD.X R55, RZ, RZ, R33, P0 ;  /* 0x000000ffff377224 */ /* 0x000fe200000e0621 */
[-C--:B------:R-:W-:Y:S01]  /*1b40*/  IADD3 R62, P0, PT, R38, R77.reuse, RZ ;  /* 0x0000004d263e7210 */ /* 0x080fe20007f1e0ff */
[----:B------:R-:W-:Y:S01]  /*1b50*/  IMAD.X R57, RZ, RZ, R35, P2 ;  /* 0x000000ffff397224 */ /* 0x000fe200010e0623 */
[-C--:B------:R-:W-:Y:S01]  /*1b60*/  IADD3 R58, P2, PT, R40, R77.reuse, RZ ;  /* 0x0000004d283a7210 */ /* 0x080fe20007f5e0ff */
[----:B------:R-:W-:Y:S01]  /*1b70*/  IMAD.X R61, RZ, RZ, R43, P3 ;  /* 0x000000ffff3d7224 */ /* 0x000fe200018e062b */
[C---:B--2---:R-:W-:Y:S01]  /*1b80*/  LEA R66, P5, R0.reuse, UR4, 0x9 ;  /* 0x0000000400427c11 */ /* 0x044fe2000f8a48ff */
[----:B------:R-:W-:Y:S01]  /*1b90*/  IMAD.SHL.U32 R36, R0, 0x80, RZ ;  /* 0x0000008000247824 */ /* 0x000fe200078e00ff */
[----:B------:R-:W-:Y:S01]  /*1ba0*/  IADD3 R64, P4, PT, R88, R77, RZ ;  /* 0x0000004d58407210 */ /* 0x000fe20007f9e0ff */
[----:B------:R-:W-:Y:S01]  /*1bb0*/  IMAD.X R59, RZ, RZ, R41, P2 ;  /* 0x000000ffff3b7224 */ /* 0x000fe200010e0629 */
[----:B------:R-:W-:Y:S01]  /*1bc0*/  LEA R80, P3, R2, UR4, 0x9 ;  /* 0x0000000402507c11 */ /* 0x000fe2000f8648ff */
[----:B------:R-:W-:Y:S01]  /*1bd0*/  IMAD.SHL.U32 R0, R73, 0x80, RZ ;  /* 0x0000008049007824 */ /* 0x000fe200078e00ff */
[----:B------:R-:W-:Y:S01]  /*1be0*/  LEA.HI.X R47, R36, UR5, RZ, 0x2, P5 ;  /* 0x00000005242f7c11 */ /* 0x000fe2000a8f14ff */
[----:B------:R-:W-:Y:S01]  /*1bf0*/  IMAD.X R63, RZ, RZ, R39, P0 ;  /* 0x000000ffff3f7224 */ /* 0x000fe200000e0627 */
[C---:B------:R-:W-:Y:S01]  /*1c00*/  LEA R88, P0, R75.reuse, UR4, 0x9 ;  /* 0x000000044b587c11 */ /* 0x040fe2000f8048ff */
[----:B------:R-:W-:Y:S01]  /*1c10*/  IMAD.X R65, RZ, RZ, R89, P4 ;  /* 0x000000ffff417224 */ /* 0x000fe200020e0659 */
[----:B------:R-:W2:Y:S01]  /*1c20*/  LDSM.16.M88.4 R32, [R86] ;  /* 0x000000005620783b */ /* 0x000ea20000000200 */
[----:B------:R-:W-:Y:S01]  /*1c30*/  IMAD.SHL.U32 R38, R75, 0x80, RZ ;  /* 0x000000804b267824 */ /* 0x000fe200078e00ff */
[----:B------:R-:W-:Y:S01]  /*1c40*/  LEA.HI.X R45, R0, UR5, RZ, 0x2, P6 ;  /* 0x00000005002d7c11 */ /* 0x000fe2000b0f14ff */
[----:B------:R-:W-:Y:S01]  /*1c50*/  IMAD.SHL.U32 R39, R74, 0x80, RZ ;  /* 0x000000804a277824 */ /* 0x000fe200078e00ff */
[----:B------:R-:W3:Y:S01]  /*1c60*/  LDSM.16.M88.4 R40, [R86+0x100] ;  /* 0x000100005628783b */ /* 0x000ee20000000200 */
[----:B------:R-:W-:Y:S01]  /*1c70*/  IMAD.SHL.U32 R37, R2, 0x80, RZ ;  /* 0x0000008002257824 */ /* 0x000fe200078e00ff */
[----:B------:R-:W-:Y:S01]  /*1c80*/  LEA R90, P4, R74, UR4, 0x9 ;  /* 0x000000044a5a7c11 */ /* 0x000fe2000f8848ff */
[----:B------:R-:W-:Y:S01]  /*1c90*/  IMAD.SHL.U32 R2, R76, 0x80, RZ ;  /* 0x000000804c027824 */ /* 0x000fe200078e00ff */
[----:B------:R-:W-:-:S02]  /*1ca0*/  IADD3 R82, P5, P6, R77, UR4, R78 ;  /* 0x000000044d527c10 */ /* 0x000fc4000febe04e */
[----:B------:R-:W-:Y:S02]  /*1cb0*/  LEA R76, P2, R76, UR4, 0x9 ;  /* 0x000000044c4c7c11 */ /* 0x000fe4000f8448ff */
[----:B------:R-:W-:Y:S02]  /*1cc0*/  LEA.HI.X R87, R38, UR5, RZ, 0x2, P0 ;  /* 0x0000000526577c11 */ /* 0x000fe400080f14ff */
[----:B------:R-:W-:Y:S02]  /*1cd0*/  LEA.HI.X R73, R39, UR5, RZ, 0x2, P4 ;  /* 0x0000000527497c11 */ /* 0x000fe4000a0f14ff */
[----:B------:R-:W-:Y:S02]  /*1ce0*/  IADD3.X R83, PT, PT, RZ, UR5, RZ, P5, P6 ;  /* 0x00000005ff537c10 */ /* 0x000fe4000afec4ff */
[----:B------:R-:W-:Y:S02]  /*1cf0*/  LEA.HI.X R44, R37, UR5, RZ, 0x2, P3 ;  /* 0x00000005252c7c11 */ /* 0x000fe400098f14ff */
[C---:B------:R-:W-:Y:S01]  /*1d00*/  IADD3 R66, P4, PT, R77.reuse, R66, RZ ;  /* 0x000000424d427210 */ /* 0x040fe20007f9e0ff */
[----:B------:R-:W4:Y:S01]  /*1d10*/  LDSM.16.M88.4 R36, [R86+0x200] ;  /* 0x000200005624783b */ /* 0x000f220000000200 */
[----:B------:R-:W-:-:S02]  /*1d20*/  IADD3 R74, P0, PT, R77, R46, RZ ;  /* 0x0000002e4d4a7210 */ /* 0x000fc40007f1e0ff */
[C---:B------:R-:W-:Y:S01]  /*1d30*/  IADD3 R80, P6, PT, R77.reuse, R80, RZ ;  /* 0x000000504d507210 */ /* 0x040fe20007fde0ff */
[----:B------:R-:W-:Y:S01]  /*1d40*/  IMAD.X R67, RZ, RZ, R47, P4 ;  /* 0x000000ffff437224 */ /* 0x000fe200020e062f */
[----:B------:R-:W-:Y:S01]  /*1d50*/  LEA.HI.X R48, R2, UR5, RZ, 0x2, P2 ;  /* 0x0000000502307c11 */ /* 0x000fe200090f14ff */
[----:B------:R-:W-:Y:S01]  /*1d60*/  IMAD.X R75, RZ, RZ, R45, P0 ;  /* 0x000000ffff4b7224 */ /* 0x000fe200000e062d */
[----:B------:R-:W-:Y:S01]  /*1d70*/  IADD3 R84, P5, PT, R77, R76, RZ ;  /* 0x0000004c4d547210 */ /* 0x000fe20007fbe0ff */
[----:B------:R-:W-:Y:S01]  /*1d80*/  IMAD.X R81, RZ, RZ, R44, P6 ;  /* 0x000000ffff517224 */ /* 0x000fe200030e062c */
[C---:B------:R-:W-:Y:S01]  /*1d90*/  LEA R0, P3, R72.reuse, UR4, 0x9 ;  /* 0x0000000448007c11 */ /* 0x040fe2000f8648ff */
[----:B------:R-:W5:Y:S01]  /*1da0*/  LDSM.16.M88.4 R44, [R86+0x300] ;  /* 0x00030000562c783b */ /* 0x000f620000000200 */
[----:B------:R-:W-:Y:S01]  /*1db0*/  LEA R92, P2, R3, UR4, 0x9 ;  /* 0x00000004035c7c11 */ /* 0x000fe2000f8448ff */
[----:B------:R-:W-:Y:S01]  /*1dc0*/  IMAD.X R85, RZ, RZ, R48, P5 ;  /* 0x000000ffff557224 */ /* 0x000fe200028e0630 */
[C---:B------:R-:W-:Y:S01]  /*1dd0*/  IADD3 R88, P4, PT, R77.reuse, R88, RZ ;  /* 0x000000584d587210 */ /* 0x040fe20007f9e0ff */
[----:B------:R-:W0:Y:S01]  /*1de0*/  LDSM.16.M88.4 R48, [R86+0x400] ;  /* 0x000400005630783b */ /* 0x000e220000000200 */
[C---:B------:R-:W-:Y:S01]  /*1df0*/  IADD3 R90, P0, PT, R77.reuse, R90, RZ ;  /* 0x0000005a4d5a7210 */ /* 0x040fe20007f1e0ff */
[----:B------:R-:W-:Y:S01]  /*1e00*/  IMAD.SHL.U32 R72, R72, 0x80, RZ ;  /* 0x0000008048487824 */ /* 0x000fe200078e00ff */
[C---:B------:R-:W-:Y:S01]  /*1e10*/  IADD3 R2, P6, PT, R77.reuse, R0, RZ ;  /* 0x000000004d027210 */ /* 0x040fe20007fde0ff */
[----:B-1----:R-:W-:Y:S01]  /*1e20*/  STG.E desc[UR16][R82.64], R4 ;  /* 0x0000000452007986 */ /* 0x002fe2000c101910 */
[----:B------:R-:W-:Y:S01]  /*1e30*/  IADD3 R92, P5, PT, R77, R92, RZ ;  /* 0x0000005c4d5c7210 */ /* 0x000fe20007fbe0ff */
[----:B------:R-:W-:Y:S01]  /*1e40*/  IMAD.SHL.U32 R3, R3, 0x80, RZ ;  /* 0x0000008003037824 */ /* 0x000fe200078e00ff */
[----:B------:R-:W-:Y:S01]  /*1e50*/  LEA.HI.X R72, R72, UR5, RZ, 0x2, P3 ;  /* 0x0000000548487c11 */ /* 0x000fe200098f14ff */
[----:B------:R-:W-:Y:S01]  /*1e60*/  STG.E desc[UR16][R82.64+0x100], R5 ;  /* 0x0001000552007986 */ /* 0x000fe2000c101910 */
[----:B------:R-:W-:-:S02]  /*1e70*/  IMAD.X R89, RZ, RZ, R87, P4 ;  /* 0x000000ffff597224 */ /* 0x000fc400020e0657 */
[----:B------:R-:W-:Y:S01]  /*1e80*/  LEA.HI.X R0, R3, UR5, RZ, 0x2, P2 ;  /* 0x0000000503007c11 */ /* 0x000fe200090f14ff */
[----:B--2---:R-:W-:Y:S01]  /*1e90*/  STG.E desc[UR16][R82.64+0x80], R32 ;  /* 0x0000802052007986 */ /* 0x004fe2000c101910 */
[----:B------:R-:W-:Y:S02]  /*1ea0*/  IMAD.X R91, RZ, RZ, R73, P0 ;  /* 0x000000ffff5b7224 */ /* 0x000fe400000e0649 */
[----:B------:R-:W-:Y:S01]  /*1eb0*/  IMAD.X R3, RZ, RZ, R72, P6 ;  /* 0x000000ffff037224 */ /* 0x000fe200030e0648 */
[----:B------:R-:W-:Y:S01]  /*1ec0*/  STG.E desc[UR16][R82.64+0x180], R33 ;  /* 0x0001802152007986 */ /* 0x000fe2000c101910 */
[----:B------:R-:W-:-:S03]  /*1ed0*/  IMAD.X R93, RZ, RZ, R0, P5 ;  /* 0x000000ffff5d7224 */ /* 0x000fc600028e0600 */
[----:B------:R-:W1:Y:S04]  /*1ee0*/  LDSM.16.M88.4 R76, [R86+0x500] ;  /* 0x00050000564c783b */ /* 0x000e680000000200 */
[----:B------:R-:W-:Y:S04]  /*1ef0*/  STG.E desc[UR16][R54.64], R6 ;  /* 0x0000000636007986 */ /* 0x000fe8000c101910 */
[----:B------:R-:W-:Y:S04]  /*1f00*/  STG.E desc[UR16][R54.64+0x80], R34 ;  /* 0x0000802236007986 */ /* 0x000fe8000c101910 */
[----:B------:R-:W-:Y:S04]  /*1f10*/  STG.E desc[UR16][R54.64+0x100], R7 ;  /* 0x0001000736007986 */ /* 0x000fe8000c101910 */
[----:B------:R-:W-:Y:S04]  /*1f20*/  STG.E desc[UR16][R54.64+0x180], R35 ;  /* 0x0001802336007986 */ /* 0x000fe8000c101910 */
[----:B------:R-:W-:Y:S04]  /*1f30*/  STG.E desc[UR16][R56.64], R8 ;  /* 0x0000000838007986 */ /* 0x000fe8000c101910 */
[----:B------:R-:W-:Y:S04]  /*1f40*/  STG.E desc[UR16][R56.64+0x100], R9 ;  /* 0x0001000938007986 */ /* 0x000fe8000c101910 */
[----:B---3--:R-:W-:Y:S04]  /*1f50*/  STG.E desc[UR16][R56.64+0x80], R40 ;  /* 0x0000802838007986 */ /* 0x008fe8000c101910 */
[----:B------:R-:W-:Y:S04]  /*1f60*/  STG.E desc[UR16][R56.64+0x180], R41 ;  /* 0x0001802938007986 */ /* 0x000fe8000c101910 */
[----:B------:R-:W2:Y:S04]  /*1f70*/  LDSM.16.M88.4 R4, [R86+0x600] ;  /* 0x000600005604783b */ /* 0x000ea80000000200 */
[----:B------:R-:W-:Y:S04]  /*1f80*/  STG.E desc[UR16][R52.64], R10 ;  /* 0x0000000a34007986 */ /* 0x000fe8000c101910 */
[----:B------:R-:W-:Y:S04]  /*1f90*/  STG.E desc[UR16][R52.64+0x100], R11 ;  /* 0x0001000b34007986 */ /* 0x000fe8000c101910 */
[----:B------:R-:W3:Y:S04]  /*1fa0*/  LDSM.16.M88.4 R8, [R86+0x700] ;  /* 0x000700005608783b */ /* 0x000ee80000000200 */
[----:B------:R0:W-:Y:S04]  /*1fb0*/  STG.E desc[UR16][R52.64+0x80], R42 ;  /* 0x0000802a34007986 */ /* 0x0001e8000c101910 */
[----:B------:R0:W-:Y:S04]  /*1fc0*/  STG.E desc[UR16][R52.64+0x180], R43 ;  /* 0x0001802b34007986 */ /* 0x0001e8000c101910 */
[----:B------:R0:W-:Y:S04]  /*1fd0*/  STG.E desc[UR16][R62.64], R12 ;  /* 0x0000000c3e007986 */ /* 0x0001e8000c101910 */
[----:B------:R0:W-:Y:S04]  /*1fe0*/  STG.E desc[UR16][R62.64+0x100], R13 ;  /* 0x0001000d3e007986 */ /* 0x0001e8000c101910 */
[----:B----4-:R4:W-:Y:S04]  /*1ff0*/  STG.E desc[UR16][R62.64+0x80], R36 ;  /* 0x000080243e007986 */ /* 0x0109e8000c101910 */
[----:B------:R4:W-:Y:S04]  /*2000*/  STG.E desc[UR16][R62.64+0x180], R37 ;  /* 0x000180253e007986 */ /* 0x0009e8000c101910 */
[----:B------:R4:W-:Y:S04]  /*2010*/  STG.E desc[UR16][R58.64], R14 ;  /* 0x0000000e3a007986 */ /* 0x0009e8000c101910 */
[----:B------:R4:W-:Y:S04]  /*2020*/  STG.E desc[UR16][R58.64+0x80], R38 ;  /* 0x000080263a007986 */ /* 0x0009e8000c101910 */
[----:B------:R4:W-:Y:S04]  /*2030*/  STG.E desc[UR16][R58.64+0x100], R15 ;  /* 0x0001000f3a007986 */ /* 0x0009e8000c101910 */
[----:B------:R4:W-:Y:S04]  /*2040*/  STG.E desc[UR16][R58.64+0x180], R39 ;  /* 0x000180273a007986 */ /* 0x0009e8000c101910 */
[----:B------:R4:W-:Y:S04]  /*2050*/  STG.E desc[UR16][R60.64], R16 ;  /* 0x000000103c007986 */ /* 0x0009e8000c101910 */
[----:B------:R4:W-:Y:S04]  /*2060*/  STG.E desc[UR16][R60.64+0x100], R17 ;  /* 0x000100113c007986 */ /* 0x0009e8000c101910 */
[----:B-----5:R4:W-:Y:S04]  /*2070*/  STG.E desc[UR16][R60.64+0x80], R44 ;  /* 0x0000802c3c007986 */ /* 0x0209e8000c101910 */
[----:B------:R4:W-:Y:S04]  /*2080*/  STG.E desc[UR16][R60.64+0x180], R45 ;  /* 0x0001802d3c007986 */ /* 0x0009e8000c101910 */
[----:B------:R4:W-:Y:S04]  /*2090*/  STG.E desc[UR16][R64.64], R18 ;  /* 0x0000001240007986 */ /* 0x0009e8000c101910 */
[----:B------:R4:W-:Y:S04]  /*20a0*/  STG.E desc[UR16][R64.64+0x80], R46 ;  /* 0x0000802e40007986 */ /* 0x0009e8000c101910 */
[----:B------:R4:W-:Y:S04]  /*20b0*/  STG.E desc[UR16][R64.64+0x100], R19 ;  /* 0x0001001340007986 */ /* 0x0009e8000c101910 */
[----:B------:R4:W-:Y:S04]  /*20c0*/  STG.E desc[UR16][R64.64+0x180], R47 ;  /* 0x0001802f40007986 */ /* 0x0009e8000c101910 */
[----:B------:R4:W-:Y:S04]  /*20d0*/  STG.E desc[UR16][R66.64], R20 ;  /* 0x0000001442007986 */ /* 0x0009e8000c101910 */
[----:B------:R4:W-:Y:S04]  /*20e0*/  STG.E desc[UR16][R66.64+0x100], R21 ;  /* 0x0001001542007986 */ /* 0x0009e8000c101910 */
[----:B0-----:R4:W-:Y:S04]  /*20f0*/  STG.E desc[UR16][R66.64+0x80], R48 ;  /* 0x0000803042007986 */ /* 0x0019e8000c101910 */
[----:B------:R4:W-:Y:S04]  /*2100*/  STG.E desc[UR16][R66.64+0x180], R49 ;  /* 0x0001803142007986 */ /* 0x0009e8000c101910 */
[----:B------:R4:W-:Y:S04]  /*2110*/  STG.E desc[UR16][R74.64], R22 ;  /* 0x000000164a007986 */ /* 0x0009e8000c101910 */
[----:B------:R4:W-:Y:S04]  /*2120*/  STG.E desc[UR16][R74.64+0x80], R50 ;  /* 0x000080324a007986 */ /* 0x0009e8000c101910 */
[----:B------:R4:W-:Y:S04]  /*2130*/  STG.E desc[UR16][R74.64+0x100], R23 ;  /* 0x000100174a007986 */ /* 0x0009e8000c101910 */
[----:B------:R4:W-:Y:S04]  /*2140*/  STG.E desc[UR16][R74.64+0x180], R51 ;  /* 0x000180334a007986 */ /* 0x0009e8000c101910 */
[----:B------:R4:W-:Y:S04]  /*2150*/  STG.E desc[UR16][R80.64], R68 ;  /* 0x0000004450007986 */ /* 0x0009e8000c101910 */
[----:B------:R4:W-:Y:S04]  /*2160*/  STG.E desc[UR16][R80.64+0x100], R69 ;  /* 0x0001004550007986 */ /* 0x0009e8000c101910 */
[----:B-1----:R4:W-:Y:S04]  /*2170*/  STG.E desc[UR16][R80.64+0x80], R76 ;  /* 0x0000804c50007986 */ /* 0x0029e8000c101910 */
[----:B------:R4:W-:Y:S04]  /*2180*/  STG.E desc[UR16][R80.64+0x180], R77 ;  /* 0x0001804d50007986 */ /* 0x0009e8000c101910 */
[----:B------:R4:W-:Y:S04]  /*2190*/  STG.E desc[UR16][R84.64], R70 ;  /* 0x0000004654007986 */ /* 0x0009e8000c101910 */
[----:B------:R4:W-:Y:S04]  /*21a0*/  STG.E desc[UR16][R84.64+0x80], R78 ;  /* 0x0000804e54007986 */ /* 0x0009e8000c101910 */
[----:B------:R4:W-:Y:S04]  /*21b0*/  STG.E desc[UR16][R84.64+0x100], R71 ;  /* 0x0001004754007986 */ /* 0x0009e8000c101910 */
[----:B------:R4:W-:Y:S04]  /*21c0*/  STG.E desc[UR16][R84.64+0x180], R79 ;  /* 0x0001804f54007986 */ /* 0x0009e8000c101910 */
[----:B------:R4:W-:Y:S04]  /*21d0*/  STG.E desc[UR16][R88.64], R24 ;  /* 0x0000001858007986 */ /* 0x0009e8000c101910 */
[----:B------:R4:W-:Y:S04]  /*21e0*/  STG.E desc[UR16][R88.64+0x100], R25 ;  /* 0x0001001958007986 */ /* 0x0009e8000c101910 */
[----:B--2---:R4:W-:Y:S04]  /*21f0*/  STG.E desc[UR16][R88.64+0x80], R4 ;  /* 0x0000800458007986 */ /* 0x0049e8000c101910 */
[----:B------:R4:W-:Y:S04]  /*2200*/  STG.E desc[UR16][R88.64+0x180], R5 ;  /* 0x0001800558007986 */ /* 0x0009e8000c101910 */
[----:B------:R4:W-:Y:S04]  /*2210*/  STG.E desc[UR16][R90.64], R26 ;  /* 0x0000001a5a007986 */ /* 0x0009e8000c101910 */
[----:B------:R4:W-:Y:S04]  /*2220*/  STG.E desc[UR16][R90.64+0x80], R6 ;  /* 0x000080065a007986 */ /* 0x0009e8000c101910 */
[----:B------:R4:W-:Y:S04]  /*2230*/  STG.E desc[UR16][R90.64+0x100], R27 ;  /* 0x0001001b5a007986 */ /* 0x0009e8000c101910 */
[----:B------:R4:W-:Y:S04]  /*2240*/  STG.E desc[UR16][R90.64+0x180], R7 ;  /* 0x000180075a007986 */ /* 0x0009e8000c101910 */
[----:B------:R4:W-:Y:S04]  /*2250*/  STG.E desc[UR16][R2.64], R28 ;  /* 0x0000001c02007986 */ /* 0x0009e8000c101910 */
[----:B------:R4:W-:Y:S04]  /*2260*/  STG.E desc[UR16][R2.64+0x100], R29 ;  /* 0x0001001d02007986 */ /* 0x0009e8000c101910 */
[----:B---3--:R4:W-:Y:S04]  /*2270*/  STG.E desc[UR16][R2.64+0x80], R8 ;  /* 0x0000800802007986 */ /* 0x0089e8000c101910 */
[----:B------:R4:W-:Y:S04]  /*2280*/  STG.E desc[UR16][R2.64+0x180], R9 ;  /* 0x0001800902007986 */ /* 0x0009e8000c101910 */
[----:B------:R4:W-:Y:S04]  /*2290*/  STG.E desc[UR16][R92.64], R30 ;  /* 0x0000001e5c007986 */ /* 0x0009e8000c101910 */
[----:B------:R4:W-:Y:S04]  /*22a0*/  STG.E desc[UR16][R92.64+0x80], R10 ;  /* 0x0000800a5c007986 */ /* 0x0009e8000c101910 */
[----:B------:R4:W-:Y:S04]  /*22b0*/  STG.E desc[UR16][R92.64+0x100], R31 ;  /* 0x0001001f5c007986 */ /* 0x0009e8000c101910 */
[----:B------:R4:W-:Y:S01]  /*22c0*/  STG.E desc[UR16][R92.64+0x180], R11 ;  /* 0x0001800b5c007986 */ /* 0x0009e2000c101910 */
[----:B------:R-:W-:Y:S06]  /*22d0*/  BAR.SYNC.DEFER_BLOCKING 0x0 ;  /* 0x0000000000007b1d */ /* 0x000fec0000010000 */
[----:B------:R-:W-:Y:S05]  /*22e0*/  @P1 BRA `(.L_x_8) ;  /* 0x00000000009c1947 */ /* 0x000fea0003800000 */
[----:B------:R-:W-:Y:S01]  /*22f0*/  NOP ;  /* 0x0000000000007918 */ /* 0x000fe20000000000 */
[----:B------:R-:W-:Y:S01]  /*2300*/  UMOV UR4, 0x50 ;  /* 0x0000005000047882 */ /* 0x000fe20000000000 */
[----:B------:R-:W-:Y:S01]  /*2310*/  IMAD.U32 R0, RZ, RZ, UR15 ;  /* 0x0000000fff007e24 */ /* 0x000fe2000f8e00ff */
[----:B------:R-:W-:Y:S01]  /*2320*/  ULEA UR13, UR13, UR4, 0x18 ;  /* 0x000000040d0d7291 */ /* 0x000fe2000f8ec0ff */
[----:B----4-:R-:W-:Y:S02]  /*2330*/  IMAD.MOV.U32 R3, RZ, RZ, 0xf ;  /* 0x0000000fff037424 */ /* 0x010fe400078e00ff */
[----:B------:R-:W-:Y:S01]  /*2340*/  IMAD.MOV.U32 R7, RZ, RZ, 0x1 ;  /* 0x00000001ff077424 */ /* 0x000fe200078e00ff */
[----:B------:R-:W-:-:S04]  /*2350*/  LOP3.LUT R0, R0, 0xffff, RZ, 0xc0, !PT ;  /* 0x0000ffff00007812 */ /* 0x000fc800078ec0ff */
[----:B------:R-:W-:Y:S01]  /*2360*/  SHF.R.U32.HI R0, RZ, 0x5, R0 ;  /* 0x00000005ff007819 */ /* 0x000fe20000011600 */
[----:B------:R-:W0:Y:S04]  /*2370*/  LDS R5, [UR13] ;  /* 0x0000000dff057984 */ /* 0x000e280008000800 */
[----:B------:R-:W-:Y:S01]  /*2380*/  VIADD R2, R0, 0x10 ;  /* 0x0000001000027836 */ /* 0x000fe20000000000 */
[----:B------:R-:W-:-:S04]  /*2390*/  SHF.L.U32 R0, R3, R0, RZ ;  /* 0x0000000003007219 */ /* 0x000fc800000006ff */
[----:B------:R-:W-:-:S04]  /*23a0*/  SHF.L.U32 R3, R7, R2, RZ ;  /* 0x0000000207037219 */ /* 0x000fc800000006ff */
[----:B------:R-:W-:-:S04]  /*23b0*/  LOP3.LUT R0, R3, R0, RZ, 0xfc, !PT ;  /* 0x0000000003007212 */ /* 0x000fc800078efcff */
[C---:B------:R-:W-:Y:S02]  /*23c0*/  LOP3.LUT R2, R0.reuse, 0xffff, RZ, 0xc0, !PT ;  /* 0x0000ffff00027812 */ /* 0x040fe400078ec0ff */
[----:B0-----:R-:W-:-:S04]  /*23d0*/  LOP3.LUT R3, R0, 0xffff, R5, 0x80, !PT ;  /* 0x0000ffff00037812 */ /* 0x001fc800078e8005 */
[----:B------:R-:W-:-:S13]  /*23e0*/  ISETP.NE.AND P0, PT, R3, R2, PT ;  /* 0x000000020300720c */ /* 0x000fda0003f05270 */
[----:B------:R-:W-:Y:S05]  /*23f0*/  @P0 BRA `(.L_x_9) ;  /* 0x0000000000500947 */ /* 0x000fea0003800000 */
[----:B------:R-:W-:Y:S02]  /*2400*/  SHF.R.U32.HI R5, RZ, 0x10, R5 ;  /* 0x00000010ff057819 */ /* 0x000fe40000011605 */
[----:B------:R-:W-:-:S04]  /*2410*/  SHF.R.U32.HI R2, RZ, 0x10, R0 ;  /* 0x00000010ff027819 */ /* 0x000fc80000011600 */
[----:B------:R-:W-:-:S04]  /*2420*/  LOP3.LUT R5, R5, R2, RZ, 0xc0, !PT ;  /* 0x0000000205057212 */ /* 0x000fc800078ec0ff */
[----:B------:R-:W-:-:S13]  /*2430*/  ISETP.NE.AND P0, PT, R5, R2, PT ;  /* 0x000000020500720c */ /* 0x000fda0003f05270 */
[----:B------:R-:W-:Y:S05]  /*2440*/  @P0 BRA `(.L_x_10) ;  /* 0x0000000000300947 */ /* 0x000fea0003800000 */
[----:B------:R-:W-:Y:S01]  /*2450*/  R2UR UR4, R0 ;  /* 0x00000000000472ca */ /* 0x000fe200000e0000 */
[----:B------:R-:W-:Y:S01]  /*2460*/  VOTEU.ANY UR5, UPT, PT ;  /* 0x0000000000057886 */ /* 0x000fe200038e0100 */
[----:B------:R-:W0:Y:S01]  /*2470*/  S2R R0, SR_LANEID ;  /* 0x0000000000007919 */ /* 0x000e220000000000 */
[----:B------:R-:W-:-:S10]  /*2480*/  UFLO.U32 UR5, UR5 ;  /* 0x00000005000572bd */ /* 0x000fd400080e0000 */
[----:B------:R-:W-:-:S06]  /*2490*/  ULOP3.LUT UR4, URZ, UR4, URZ, 0x33, !UPT ;  /* 0x00000004ff047292 */ /* 0x000fcc000f8e33ff */
[----:B------:R-:W-:-:S04]  /*24a0*/  IMAD.U32 R2, RZ, RZ, UR4 ;  /* 0x00000004ff027e24 */ /* 0x000fc8000f8e00ff */
[----:B------:R-:W1:Y:S02]  /*24b0*/  REDUX UR6, R2 ;  /* 0x00000000020673c4 */ /* 0x000e640000000000 */
[----:B------:R2:W-:Y:S01]  /*24c0*/  UTCATOMSWS.AND URZ, UR4 ;  /* 0x0000000400ff79e3 */ /* 0x0005e20008000000 */
[----:B0-----:R-:W-:Y:S01]  /*24d0*/  ISETP.EQ.U32.AND P0, PT, R0, UR5, PT ;  /* 0x0000000500007c0c */ /* 0x001fe2000bf02070 */
[----:B-1----:R-:W-:-:S12]  /*24e0*/  IMAD.U32 R0, RZ, RZ, UR6 ;  /* 0x00000006ff007e24 */ /* 0x002fd8000f8e00ff */
[----:B------:R2:W-:Y:S01]  /*24f0*/  @P0 ATOMS.AND RZ, [UR13], R0 ;  /* 0x00000000ffff098c */ /* 0x0005e2000a80000d */
[----:B------:R-:W-:Y:S05]  /*2500*/  BRA `(.L_x_8) ;  /* 0x0000000000147947 */ /* 0x000fea0003800000 */
.L_x_10:
[----:B------:R-:W-:-:S07]  /*2510*/  MOV R2, 0x2530 ;  /* 0x0000253000027802 */ /* 0x000fce0000000f00 */
[----:B------:R-:W-:Y:S05]  /*2520*/  CALL.REL.NOINC `($__internal_0_$__cuda_sm10x_tcgen05_guardrail_trap_col_being_dealloced_not_returned_by_alloc) ;  /* 0x0000000000207944 */ /* 0x000fea0003c00000 */
[----:B------:R-:W-:Y:S05]  /*2530*/  BRA `(.L_x_8) ;  /* 0x0000000000087947 */ /* 0x000fea0003800000 */
.L_x_9:
[----:B------:R-:W-:-:S07]  /*2540*/  MOV R2, 0x2560 ;  /* 0x0000256000027802 */ /* 0x000fce0000000f00 */
[----:B------:R-:W-:Y:S05]  /*2550*/  CALL.REL.NOINC `($__internal_2_$__cuda_sm10x_tcgen05_guardrail_trap_unallocated_columns_being_dealloced) ;  /* 0x00000000002c7944 */ /* 0x000fea0003c00000 */
.L_x_8:
[----:B------:R-:W-:Y:S01]  /*2560*/  NOP ;  /* 0x0000000000007918 */ /* 0x000fe20000000000 */
[----:B--2---:R-:W-:Y:S05]  /*2570*/  EXIT ;  /* 0x000000000000794d */ /* 0x004fea0003800000 */
.L_x_7:
[----:B------:R-:W1:Y:S02]  /*2580*/  SYNCS.PHASECHK.TRANS64.TRYWAIT P0, [UR14+0x4000], RZ ;  /* 0x004000ffff0075a7 */ /* 0x000e64000800110e */
[----:B-1----:R-:W-:Y:S05]  /*2590*/  @!P0 BRA `(.L_x_7) ;  /* 0xfffffffc00f88947 */ /* 0x002fea000383ffff */
[----:B------:R-:W-:Y:S05]  /*25a0*/  BRA `(.L_x_11) ;  /* 0xfffffff0004c7947 */ /* 0x000fea000383ffff */
        .weak           $__internal_0_$__cuda_sm10x_tcgen05_guardrail_trap_col_being_dealloced_not_returned_by_alloc
        .type           $__internal_0_$__cuda_sm10x_tcgen05_guardrail_trap_col_being_dealloced_not_returned_by_alloc,@function
        .size           $__internal_0_$__cuda_sm10x_tcgen05_guardrail_trap_col_being_dealloced_not_returned_by_alloc,($__internal_1_$__cuda_sm10x_tcgen05_guardrail_trap_phase_invalid_during_alloc - $__internal_0_$__cuda_sm10x_tcgen05_guardrail_trap_col_being_dealloced_not_returned_by_alloc)
$__internal_0_$__cuda_sm10x_tcgen05_guardrail_trap_col_being_dealloced_not_returned_by_alloc:
[----:B------:R-:W-:Y:S05]  /*25b0*/  BPT.TRAP 0x1 ;  /* 0x000000040000795c */ /* 0x000fea0000300000 */
[----:B------:R-:W-:-:S04]  /*25c0*/  IMAD.MOV.U32 R3, RZ, RZ, 0x0 ;  /* 0x00000000ff037424 */ /* 0x000fc800078e00ff */
[----:B------:R-:W-:Y:S05]  /*25d0*/  RET.REL.NODEC R2 `(gluon_mma) ;  /* 0xffffffd802887950 */ /* 0x000fea0003c3ffff */
        .weak           $__internal_1_$__cuda_sm10x_tcgen05_guardrail_trap_phase_invalid_during_alloc
        .type           $__internal_1_$__cuda_sm10x_tcgen05_guardrail_trap_phase_invalid_during_alloc,@function
        .size           $__internal_1_$__cuda_sm10x_tcgen05_guardrail_trap_phase_invalid_during_alloc,($__internal_2_$__cuda_sm10x_tcgen05_guardrail_trap_unallocated_columns_being_dealloced - $__internal_1_$__cuda_sm10x_tcgen05_guardrail_trap_phase_invalid_during_alloc)
$__internal_1_$__cuda_sm10x_tcgen05_guardrail_trap_phase_invalid_during_alloc:
[----:B------:R-:W-:Y:S05]  /*25e0*/  BPT.TRAP 0x1 ;  /* 0x000000040000795c */ /* 0x000fea0000300000 */
[----:B------:R-:W-:-:S04]  /*25f0*/  IMAD.MOV.U32 R3, RZ, RZ, 0x0 ;  /* 0x00000000ff037424 */ /* 0x000fc800078e00ff */
[----:B------:R-:W-:Y:S05]  /*2600*/  RET.REL.NODEC R2 `(gluon_mma) ;  /* 0xffffffd8027c7950 */ /* 0x000fea0003c3ffff */
        .weak           $__internal_2_$__cuda_sm10x_tcgen05_guardrail_trap_unallocated_columns_being_dealloced
        .type           $__internal_2_$__cuda_sm10x_tcgen05_guardrail_trap_unallocated_columns_being_dealloced,@function
        .size           $__internal_2_$__cuda_sm10x_tcgen05_guardrail_trap_unallocated_columns_being_dealloced,(.L_x_15 - $__internal_2_$__cuda_sm10x_tcgen05_guardrail_trap_unallocated_columns_being_dealloced)
$__internal_2_$__cuda_sm10x_tcgen05_guardrail_trap_unallocated_columns_being_dealloced:
[----:B------:R-:W-:Y:S05]  /*2610*/  BPT.TRAP 0x1 ;  /* 0x000000040000795c */ /* 0x000fea0000300000 */
[----:B------:R-:W-:-:S04]  /*2620*/  IMAD.MOV.U32 R3, RZ, RZ, 0x0 ;  /* 0x00000000ff037424 */ /* 0x000fc800078e00ff */
[----:B------:R-:W-:Y:S05]  /*2630*/  RET.REL.NODEC R2 `(gluon_mma) ;  /* 0xffffffd802707950 */ /* 0x000fea0003c3ffff */
.L_x_12:
[----:B------:R-:W-:-:S00]  /*2640*/  BRA `(.L_x_12) ;  /* 0xfffffffc00fc7947 */ /* 0x000fc0000383ffff */
[----:B------:R-:W-:-:S00]  /*2650*/  NOP ;  /* 0x0000000000007918 */ /* 0x000fc00000000000 */
        /* <DEDUP_REMOVED lines=10> */
.L_x_15:


//--------------------- .nv.shared.gluon_mma      --------------------------
	.section	.nv.shared.gluon_mma,"aw",@nobits
	.sectionflags	@""
	.align	16
	.zero		1024


//--------------------- .nv.shared.reserved.0     --------------------------
	.section	.nv.shared.reserved.0,"aw",@nobits
	.align	8
	.weak		__nv_reservedSMEM_offset_0_alias
	.size		__nv_reservedSMEM_offset_0_alias, 0, 64
	.other		__nv_reservedSMEM_offset_0_alias,@"STO_CUDA_RESERVED_SHARED STV_DEFAULT"
__nv_reservedSMEM_offset_0_alias:
	.zero		0
.nv.shared.reserved.0:
	.zero		64
	.weak		__nv_reservedSMEM_allocation_phase
	.type		__nv_reservedSMEM_allocation_phase,@object
	.size		__nv_reservedSMEM_allocation_phase,(.L_0 - __nv_reservedSMEM_allocation_phase)
__nv_reservedSMEM_allocation_phase:
	.zero		1
.L_0:
	.zero		7
	.weak		__nv_reservedSMEM_devtool_atexit_pc
	.type		__nv_reservedSMEM_devtool_atexit_pc,@object
	.size		__nv_reservedSMEM_devtool_atexit_pc,(__nv_reservedSMEM_allocation_mask - __nv_reservedSMEM_devtool_atexit_pc)
__nv_reservedSMEM_devtool_atexit_pc:
	.zero		8
	.weak		__nv_reservedSMEM_allocation_mask
	.type		__nv_reservedSMEM_allocation_mask,@object
	.size		__nv_reservedSMEM_allocation_mask,(.L_2 - __nv_reservedSMEM_allocation_mask)
__nv_reservedSMEM_allocation_mask:
	.zero		4
.L_2:


//--------------------- .nv.constant0.gluon_mma   --------------------------
	.section	.nv.constant0.gluon_mma,"a",@progbits
	.sectionflags	@""
	.align	4
.nv.constant0.gluon_mma:
	.zero		936


//--------------------- SYMBOLS --------------------------

	.type		.nv.reservedSmem.offset0,@object
	.size		.nv.reservedSmem.offset0,0x4
	.type		.nv.reservedSmem.cap,@object
	.size		.nv.reservedSmem.cap,0x4
